// auto-generated by cutlass_sweep.gemm — config: {"arch": "sm_100", "cluster_m": 1, "cluster_n": 1, "dtype": "fp16", "dtype_b": "fp16", "layout": "tn", "stages": 0, "tile_k": 32, "tile_m": 64, "tile_n": 128}
#include "cutlass/cutlass.h"
#include "cutlass/gemm/collective/collective_builder.hpp"
#include "cutlass/gemm/device/gemm_universal_adapter.h"
#include "cutlass/gemm/kernel/gemm_universal.hpp"
#include "cutlass/epilogue/collective/collective_builder.hpp"

using ElemA = cutlass::half_t;
using ElemB = cutlass::half_t;
using ElemCD = cutlass::half_t;
using Acc  = float;
using TileShape    = cute::Shape<cute::_64, cute::_128, cute::_32>;
using ClusterShape = cute::Shape<cute::_1, cute::_1, cute::_1>;

using CollectiveEpilogue = typename cutlass::epilogue::collective::CollectiveBuilder<
    cutlass::arch::Sm100, cutlass::arch::OpClassTensorOp,
    TileShape, ClusterShape,
    cutlass::epilogue::collective::EpilogueTileAuto,
    Acc, Acc,
    ElemCD, cutlass::layout::RowMajor, 128 / cutlass::sizeof_bits<ElemCD>::value,
    ElemCD, cutlass::layout::RowMajor, 128 / cutlass::sizeof_bits<ElemCD>::value,
    cutlass::epilogue::collective::EpilogueScheduleAuto
  >::CollectiveOp;

using CollectiveMainloop = typename cutlass::gemm::collective::CollectiveBuilder<
    cutlass::arch::Sm100, cutlass::arch::OpClassTensorOp,
    ElemA, cutlass::layout::ColumnMajor, 128 / cutlass::sizeof_bits<ElemA>::value,
    ElemB, cutlass::layout::RowMajor, 128 / cutlass::sizeof_bits<ElemB>::value,
    Acc,
    TileShape, ClusterShape,
    cutlass::gemm::collective::StageCountAutoCarveout<static_cast<int>(sizeof(typename CollectiveEpilogue::SharedStorage))>,
    cutlass::gemm::collective::KernelScheduleAuto
  >::CollectiveOp;

using GemmKernel = cutlass::gemm::kernel::GemmUniversal<
    cute::Shape<int,int,int,int>,
    CollectiveMainloop,
    CollectiveEpilogue
>;
using Gemm = cutlass::gemm::device::GemmUniversalAdapter<GemmKernel>;

// Force the device kernel symbol into the cubin without needing a host main.
auto* _anchor = &cutlass::device_kernel<GemmKernel>;


// ===== COMPILED SASS (sm_100a) =====

	.target	sm_100a

	.elftype	@"ET_EXEC"


//--------------------- .note.nv.tkinfo           --------------------------
	.section	.note.nv.tkinfo,"",@"SHT_NOTE"
	.sectionflags	@"SHF_NOTE_NV_TKINFO"
	.tkinfo
        /*0018*/ 	.word	0x00000002
        /*0030*/ 	.string	""
        /*0030*/ 	.string	"ptxas"
        /*0030*/ 	.string	"Cuda compilation tools, release 13.0, V13.0.88"
        /*0030*/ 	.string	"Build cuda_13.0.r13.0/compiler.36424714_0"
        /*0030*/ 	.string	"-arch sm_100a -m 64 "



//--------------------- .note.nv.cuinfo           --------------------------
	.section	.note.nv.cuinfo,"",@"SHT_NOTE"
	.sectionflags	@"SHF_NOTE_NV_CUINFO"
        /*0018*/ 	.short	0x0002
        /*001a*/ 	.short	0x0064
        /*001c*/ 	.short	0x0082
	.zero		2


//--------------------- .nv.info                  --------------------------
	.section	.nv.info,"",@"SHT_CUDA_INFO"
	.align	4


	//----- nvinfo : EIATTR_REGCOUNT
	.align		4
        /*0000*/ 	.byte	0x04, 0x2f
        /*0002*/ 	.short	(.L_19 - .L_18)
	.align		4
.L_18:
        /*0004*/ 	.word	index@(_ZN7cutlass13device_kernelINS_4gemm6kernel13GemmUniversalIN4cute5tupleIJiiiiEEENS1_10collective13CollectiveMmaINS1_35MainloopSm100TmaUmmaWarpSpecializedILi17ELi2ELi4ENS5_IJNS4_1CILi1EEESB_SB_EEEEENS5_IJNSA_ILi64EEENSA_ILi128EEENSA_ILi32EEEEEENS_6half_tENS5_IJSB_llEEESI_SJ_NS4_8TiledMMAINS4_8MMA_AtomIJNS4_20SM100_MMA_F16BF16_SSISI_SI_fLi64ELi128ELNS4_4UMMA5MajorE1ELSO_1ELNSN_7ScaleInE0ELSP_0EEEEEENS4_6LayoutISC_NS5_IJNSA_ILi0EEEST_ST_EEEEENS5_IJNS4_10UnderscoreESW_SW_EEEEENS4_13SM90_TMA_LOADENS4_14ComposedLayoutINS4_7SwizzleILi3ELi4ELi3EEENS4_18smem_ptr_flag_bitsILi16EEENSS_INS5_IJSE_NSA_ILi8EEEEEENS5_IJSB_SE_EEEEEEEvNS4_8identityESZ_S19_vS1A_EENS_8epilogue10collective18CollectiveEpilogueINS1C_23Sm100TmaWarpSpecializedILi4ELi2ELi16ELb1ELb0EEEJSH_NS5_IJNSS_ISE_SB_EENSS_ISG_SB_EEEEESI_NS5_IJlSB_lEEESI_S1K_NS1C_6fusion15FusionCallbacksIS1G_NS1L_17LinearCombinationISI_fSI_fLNS_15FloatRoundStyleE2EEESH_S1J_JEEENS4_5SM1004TMEM4LOAD26SM100_TMEM_LOAD_16dp256b4xESZ_NS10_INS11_ILi2ELi4ELi3EEES14_NSS_INS5_IJS15_SG_EEENS5_IJSG_SB_EEEEEEENS4_17SM75_U32x4_LDSM_NENS4_14SM90_TMA_STOREES1Z_NS4_17SM90_U32x4_STSM_NENS4_39AutoVectorizingCopyWithAssumedAlignmentILi128EEEEEEvvEEEEvNT_6ParamsE)
        /*0008*/ 	.word	0x0000005b


	//----- nvinfo : EIATTR_FRAME_SIZE
	.align		4
.L_19:
        /*000c*/ 	.byte	0x04, 0x11
        /*000e*/ 	.short	(.L_21 - .L_20)
	.align		4
.L_20:
        /*0010*/ 	.word	index@($__internal_2_$__cuda_sm10x_tcgen05_guardrail_trap_unallocated_columns_being_dealloced)
        /*0014*/ 	.word	0x00000000


	//----- nvinfo : EIATTR_FRAME_SIZE
	.align		4
.L_21:
        /*0018*/ 	.byte	0x04, 0x11
        /*001a*/ 	.short	(.L_23 - .L_22)
	.align		4
.L_22:
        /*001c*/ 	.word	index@($__internal_1_$__cuda_sm10x_tcgen05_guardrail_trap_phase_invalid_during_alloc)
        /*0020*/ 	.word	0x00000000


	//----- nvinfo : EIATTR_FRAME_SIZE
	.align		4
.L_23:
        /*0024*/ 	.byte	0x04, 0x11
        /*0026*/ 	.short	(.L_25 - .L_24)
	.align		4
.L_24:
        /*0028*/ 	.word	index@($__internal_0_$__cuda_sm10x_tcgen05_guardrail_trap_col_being_dealloced_not_returned_by_alloc)
        /*002c*/ 	.word	0x00000000


	//----- nvinfo : EIATTR_FRAME_SIZE
	.align		4
.L_25:
        /*0030*/ 	.byte	0x04, 0x11
        /*0032*/ 	.short	(.L_27 - .L_26)
	.align		4
.L_26:
        /*0034*/ 	.word	index@(_ZN7cutlass13device_kernelINS_4gemm6kernel13GemmUniversalIN4cute5tupleIJiiiiEEENS1_10collective13CollectiveMmaINS1_35MainloopSm100TmaUmmaWarpSpecializedILi17ELi2ELi4ENS5_IJNS4_1CILi1EEESB_SB_EEEEENS5_IJNSA_ILi64EEENSA_ILi128EEENSA_ILi32EEEEEENS_6half_tENS5_IJSB_llEEESI_SJ_NS4_8TiledMMAINS4_8MMA_AtomIJNS4_20SM100_MMA_F16BF16_SSISI_SI_fLi64ELi128ELNS4_4UMMA5MajorE1ELSO_1ELNSN_7ScaleInE0ELSP_0EEEEEENS4_6LayoutISC_NS5_IJNSA_ILi0EEEST_ST_EEEEENS5_IJNS4_10UnderscoreESW_SW_EEEEENS4_13SM90_TMA_LOADENS4_14ComposedLayoutINS4_7SwizzleILi3ELi4ELi3EEENS4_18smem_ptr_flag_bitsILi16EEENSS_INS5_IJSE_NSA_ILi8EEEEEENS5_IJSB_SE_EEEEEEEvNS4_8identityESZ_S19_vS1A_EENS_8epilogue10collective18CollectiveEpilogueINS1C_23Sm100TmaWarpSpecializedILi4ELi2ELi16ELb1ELb0EEEJSH_NS5_IJNSS_ISE_SB_EENSS_ISG_SB_EEEEESI_NS5_IJlSB_lEEESI_S1K_NS1C_6fusion15FusionCallbacksIS1G_NS1L_17LinearCombinationISI_fSI_fLNS_15FloatRoundStyleE2EEESH_S1J_JEEENS4_5SM1004TMEM4LOAD26SM100_TMEM_LOAD_16dp256b4xESZ_NS10_INS11_ILi2ELi4ELi3EEES14_NSS_INS5_IJS15_SG_EEENS5_IJSG_SB_EEEEEEENS4_17SM75_U32x4_LDSM_NENS4_14SM90_TMA_STOREES1Z_NS4_17SM90_U32x4_STSM_NENS4_39AutoVectorizingCopyWithAssumedAlignmentILi128EEEEEEvvEEEEvNT_6ParamsE)
        /*0038*/ 	.word	0x00000000


	//----- nvinfo : EIATTR_MIN_STACK_SIZE
	.align		4
.L_27:
        /*003c*/ 	.byte	0x04, 0x12
        /*003e*/ 	.short	(.L_29 - .L_28)
	.align		4
.L_28:
        /*0040*/ 	.word	index@(_ZN7cutlass13device_kernelINS_4gemm6kernel13GemmUniversalIN4cute5tupleIJiiiiEEENS1_10collective13CollectiveMmaINS1_35MainloopSm100TmaUmmaWarpSpecializedILi17ELi2ELi4ENS5_IJNS4_1CILi1EEESB_SB_EEEEENS5_IJNSA_ILi64EEENSA_ILi128EEENSA_ILi32EEEEEENS_6half_tENS5_IJSB_llEEESI_SJ_NS4_8TiledMMAINS4_8MMA_AtomIJNS4_20SM100_MMA_F16BF16_SSISI_SI_fLi64ELi128ELNS4_4UMMA5MajorE1ELSO_1ELNSN_7ScaleInE0ELSP_0EEEEEENS4_6LayoutISC_NS5_IJNSA_ILi0EEEST_ST_EEEEENS5_IJNS4_10UnderscoreESW_SW_EEEEENS4_13SM90_TMA_LOADENS4_14ComposedLayoutINS4_7SwizzleILi3ELi4ELi3EEENS4_18smem_ptr_flag_bitsILi16EEENSS_INS5_IJSE_NSA_ILi8EEEEEENS5_IJSB_SE_EEEEEEEvNS4_8identityESZ_S19_vS1A_EENS_8epilogue10collective18CollectiveEpilogueINS1C_23Sm100TmaWarpSpecializedILi4ELi2ELi16ELb1ELb0EEEJSH_NS5_IJNSS_ISE_SB_EENSS_ISG_SB_EEEEESI_NS5_IJlSB_lEEESI_S1K_NS1C_6fusion15FusionCallbacksIS1G_NS1L_17LinearCombinationISI_fSI_fLNS_15FloatRoundStyleE2EEESH_S1J_JEEENS4_5SM1004TMEM4LOAD26SM100_TMEM_LOAD_16dp256b4xESZ_NS10_INS11_ILi2ELi4ELi3EEES14_NSS_INS5_IJS15_SG_EEENS5_IJSG_SB_EEEEEEENS4_17SM75_U32x4_LDSM_NENS4_14SM90_TMA_STOREES1Z_NS4_17SM90_U32x4_STSM_NENS4_39AutoVectorizingCopyWithAssumedAlignmentILi128EEEEEEvvEEEEvNT_6ParamsE)
        /*0044*/ 	.word	0x00000000
.L_29:


//--------------------- .nv.compat                --------------------------
	.section	.nv.compat,"",@"SHT_CUDA_COMPAT_INFO"
	.align	4
        /*0000*/ 	.byte	0x02, 0x09, 0x01, 0x00, 0x02, 0x02, 0x02, 0x00, 0x02, 0x05, 0x05, 0x00, 0x03, 0x07, 0x01, 0x01
        /*0010*/ 	.byte	0x02, 0x03, 0x01, 0x00, 0x02, 0x06, 0x01, 0x00, 0x04, 0x0b, 0x08, 0x00, 0x09, 0x00, 0x00, 0x00
        /*0020*/ 	.byte	0x00, 0x00, 0x00, 0x00


//--------------------- .nv.info._ZN7cutlass13device_kernelINS_4gemm6kernel13GemmUniversalIN4cute5tupleIJiiiiEEENS1_10collective13CollectiveMmaINS1_35MainloopSm100TmaUmmaWarpSpecializedILi17ELi2ELi4ENS5_IJNS4_1CILi1EEESB_SB_EEEEENS5_IJNSA_ILi64EEENSA_ILi128EEENSA_ILi32EEEEEENS_6half_tENS5_IJSB_llEEESI_SJ_NS4_8TiledMMAINS4_8MMA_AtomIJNS4_20SM100_MMA_F16BF16_SSISI_SI_fLi64ELi128ELNS4_4UMMA5MajorE1ELSO_1ELNSN_7ScaleInE0ELSP_0EEEEEENS4_6LayoutISC_NS5_IJNSA_ILi0EEEST_ST_EEEEENS5_IJNS4_10UnderscoreESW_SW_EEEEENS4_13SM90_TMA_LOADENS4_14ComposedLayoutINS4_7SwizzleILi3ELi4ELi3EEENS4_18smem_ptr_flag_bitsILi16EEENSS_INS5_IJSE_NSA_ILi8EEEEEENS5_IJSB_SE_EEEEEEEvNS4_8identityESZ_S19_vS1A_EENS_8epilogue10collective18CollectiveEpilogueINS1C_23Sm100TmaWarpSpecializedILi4ELi2ELi16ELb1ELb0EEEJSH_NS5_IJNSS_ISE_SB_EENSS_ISG_SB_EEEEESI_NS5_IJlSB_lEEESI_S1K_NS1C_6fusion15FusionCallbacksIS1G_NS1L_17LinearCombinationISI_fSI_fLNS_15FloatRoundStyleE2EEESH_S1J_JEEENS4_5SM1004TMEM4LOAD26SM100_TMEM_LOAD_16dp256b4xESZ_NS10_INS11_ILi2ELi4ELi3EEES14_NSS_INS5_IJS15_SG_EEENS5_IJSG_SB_EEEEEEENS4_17SM75_U32x4_LDSM_NENS4_14SM90_TMA_STOREES1Z_NS4_17SM90_U32x4_STSM_NENS4_39AutoVectorizingCopyWithAssumedAlignmentILi128EEEEEEvvEEEEvNT_6ParamsE --------------------------
	.section	.nv.info._ZN7cutlass13device_kernelINS_4gemm6kernel13GemmUniversalIN4cute5tupleIJiiiiEEENS1_10collective13CollectiveMmaINS1_35MainloopSm100TmaUmmaWarpSpecializedILi17ELi2ELi4ENS5_IJNS4_1CILi1EEESB_SB_EEEEENS5_IJNSA_ILi64EEENSA_ILi128EEENSA_ILi32EEEEEENS_6half_tENS5_IJSB_llEEESI_SJ_NS4_8TiledMMAINS4_8MMA_AtomIJNS4_20SM100_MMA_F16BF16_SSISI_SI_fLi64ELi128ELNS4_4UMMA5MajorE1ELSO_1ELNSN_7ScaleInE0ELSP_0EEEEEENS4_6LayoutISC_NS5_IJNSA_ILi0EEEST_ST_EEEEENS5_IJNS4_10UnderscoreESW_SW_EEEEENS4_13SM90_TMA_LOADENS4_14ComposedLayoutINS4_7SwizzleILi3ELi4ELi3EEENS4_18smem_ptr_flag_bitsILi16EEENSS_INS5_IJSE_NSA_ILi8EEEEEENS5_IJSB_SE_EEEEEEEvNS4_8identityESZ_S19_vS1A_EENS_8epilogue10collective18CollectiveEpilogueINS1C_23Sm100TmaWarpSpecializedILi4ELi2ELi16ELb1ELb0EEEJSH_NS5_IJNSS_ISE_SB_EENSS_ISG_SB_EEEEESI_NS5_IJlSB_lEEESI_S1K_NS1C_6fusion15FusionCallbacksIS1G_NS1L_17LinearCombinationISI_fSI_fLNS_15FloatRoundStyleE2EEESH_S1J_JEEENS4_5SM1004TMEM4LOAD26SM100_TMEM_LOAD_16dp256b4xESZ_NS10_INS11_ILi2ELi4ELi3EEES14_NSS_INS5_IJS15_SG_EEENS5_IJSG_SB_EEEEEEENS4_17SM75_U32x4_LDSM_NENS4_14SM90_TMA_STOREES1Z_NS4_17SM90_U32x4_STSM_NENS4_39AutoVectorizingCopyWithAssumedAlignmentILi128EEEEEEvvEEEEvNT_6ParamsE,"",@"SHT_CUDA_INFO"
	.sectionflags	@""
	.align	4


	//----- nvinfo : EIATTR_CUDA_API_VERSION
	.align		4
        /*0000*/ 	.byte	0x04, 0x37
        /*0002*/ 	.short	(.L_31 - .L_30)
.L_30:
        /*0004*/ 	.word	0x00000082


	//----- nvinfo : EIATTR_KPARAM_INFO
	.align		4
.L_31:
        /*0008*/ 	.byte	0x04, 0x17
        /*000a*/ 	.short	(.L_33 - .L_32)
.L_32:
        /*000c*/ 	.word	0x00000000
        /*0010*/ 	.short	0x0000
        /*0012*/ 	.short	0x0000
        /*0014*/ 	.byte	0x00, 0xf0, 0x01, 0x20


	//----- nvinfo : EIATTR_AT_ENTRY_FRAGMENTS
	.align		4
.L_33:
        /*0018*/ 	.byte	0x04, 0x4f
        /*001a*/ 	.short	(.L_35 - .L_34)


	//   ....[0]....
.L_34:
        /*001c*/ 	.word	0x00000006


	//----- nvinfo : EIATTR_RESERVED_SMEM_USED
	.align		4
.L_35:
        /*0020*/ 	.byte	0x01, 0x41
	.zero		2


	//----- nvinfo : EIATTR_SPARSE_MMA_MASK
	.align		4
        /*0024*/ 	.byte	0x03, 0x50
        /*0026*/ 	.short	0x0000


	//----- nvinfo : EIATTR_TCGEN05_1CTA_USED
	.align		4
        /*0028*/ 	.byte	0x01, 0x51
	.zero		2


	//----- nvinfo : EIATTR_MAXREG_COUNT
	.align		4
        /*002c*/ 	.byte	0x03, 0x1b
        /*002e*/ 	.short	0x00ff


	//----- nvinfo : EIATTR_NUM_BARRIERS
	.align		4
        /*0030*/ 	.byte	0x02, 0x4c
        /*0032*/ 	.byte	0x07
	.zero		1


	//----- nvinfo : EIATTR_EXTERNS
	.align		4
        /*0034*/ 	.byte	0x04, 0x0f
        /*0036*/ 	.short	(.L_37 - .L_36)


	//   ....[0]....
	.align		4
.L_36:
        /*0038*/ 	.word	index@(__assertfail)


	//----- nvinfo : EIATTR_MERCURY_ISA_VERSION
	.align		4
.L_37:
        /*003c*/ 	.byte	0x03, 0x5f
        /*003e*/ 	.short	0x0101


	//----- nvinfo : EIATTR_INT_WARP_WIDE_INSTR_OFFSETS
	.align		4
        /*0040*/ 	.byte	0x04, 0x31
        /*0042*/ 	.short	(.L_39 - .L_38)


	//   ....[0]....
.L_38:
        /*0044*/ 	.word	0x00002080


	//   ....[1]....
        /*0048*/ 	.word	0x00004190


	//   ....[2]....
        /*004c*/ 	.word	0x000041b0


	//   ....[3]....
        /*0050*/ 	.word	0x000041e0


	//   ....[4]....
        /*0054*/ 	.word	0x00004b20


	//   ....[5]....
        /*0058*/ 	.word	0x00004b90


	//   ....[6]....
        /*005c*/ 	.word	0x00004c70


	//   ....[7]....
        /*0060*/ 	.word	0x00004cf0


	//   ....[8]....
        /*0064*/ 	.word	0x00004e00


	//   ....[9]....
        /*0068*/ 	.word	0x00004e90


	//   ....[10]....
        /*006c*/ 	.word	0x00005070


	//   ....[11]....
        /*0070*/ 	.word	0x000051d0


	//----- nvinfo : EIATTR_COOP_GROUP_MASK_REGIDS
	.align		4
.L_39:
        /*0074*/ 	.byte	0x04, 0x29
        /*0076*/ 	.short	(.L_41 - .L_40)


	//   ....[0]....
.L_40:
        /*0078*/ 	.word	0xffffffff


	//   ....[1]....
        /*007c*/ 	.word	0xffffffff


	//   ....[2]....
        /*0080*/ 	.word	0xffffffff


	//   ....[3]....
        /*0084*/ 	.word	0xffffffff


	//   ....[4]....
        /*0088*/ 	.word	0xffffffff


	//   ....[5]....
        /*008c*/ 	.word	0xffffffff


	//   ....[6]....
        /*0090*/ 	.word	0xffffffff


	//   ....[7]....
        /*0094*/ 	.word	0xffffffff


	//   ....[8]....
        /*0098*/ 	.word	0xffffffff


	//   ....[9]....
        /*009c*/ 	.word	0xffffffff


	//   ....[10]....
        /*00a0*/ 	.word	0xffffffff


	//   ....[11]....
        /*00a4*/ 	.word	0xffffffff


	//   ....[12]....
        /*00a8*/ 	.word	0xffffffff


	//----- nvinfo : EIATTR_COOP_GROUP_INSTR_OFFSETS
	.align		4
.L_41:
        /*00ac*/ 	.byte	0x04, 0x28
        /*00ae*/ 	.short	(.L_43 - .L_42)


	//   ....[0]....
.L_42:
        /*00b0*/ 	.word	0x00000090


	//   ....[1]....
        /*00b4*/ 	.word	0x000004d0


	//   ....[2]....
        /*00b8*/ 	.word	0x00000810


	//   ....[3]....
        /*00bc*/ 	.word	0x000009b0


	//   ....[4]....
        /*00c0*/ 	.word	0x00000ab0


	//   ....[5]....
        /*00c4*/ 	.word	0x00000c20


	//   ....[6]....
        /*00c8*/ 	.word	0x00000dc0


	//   ....[7]....
        /*00cc*/ 	.word	0x00001f60


	//   ....[8]....
        /*00d0*/ 	.word	0x00003490


	//   ....[9]....
        /*00d4*/ 	.word	0x000036a0


	//   ....[10]....
        /*00d8*/ 	.word	0x000036d0


	//   ....[11]....
        /*00dc*/ 	.word	0x00004070


	//   ....[12]....
        /*00e0*/ 	.word	0x000042a0


	//----- nvinfo : EIATTR_VRC_CTA_INIT_COUNT
	.align		4
.L_43:
        /*00e4*/ 	.byte	0x02, 0x4a
        /*00e6*/ 	.byte	0x80
	.zero		1


	//----- nvinfo : EIATTR_SYSCALL_OFFSETS
	.align		4
        /*00e8*/ 	.byte	0x04, 0x46
        /*00ea*/ 	.short	(.L_45 - .L_44)


	//   ....[0]....
.L_44:
        /*00ec*/ 	.word	0x00005c80


	//   ....[1]....
        /*00f0*/ 	.word	0x00005d70


	//   ....[2]....
        /*00f4*/ 	.word	0x000064d0


	//   ....[3]....
        /*00f8*/ 	.word	0x00006d80


	//   ....[4]....
        /*00fc*/ 	.word	0x00007600


	//   ....[5]....
        /*0100*/ 	.word	0x00007e80


	//----- nvinfo : EIATTR_MBARRIER_INSTR_OFFSETS
	.align		4
.L_45:
        /*0104*/ 	.byte	0x04, 0x39
        /*0106*/ 	.short	(.L_47 - .L_46)


	//   ....[0]....
.L_46:
        /*0108*/ 	.word	0x000005d0
        /*010c*/ 	.word	0x000000ff
        /*0110*/ 	.word	0x00000000
        /*0114*/ 	.short	0x0100
        /*0116*/ 	.byte	0x05
	.zero		1


	//   ....[1]....
        /*0118*/ 	.word	0x000005e0
        /*011c*/ 	.word	0x000000ff
        /*0120*/ 	.word	0x00000088
        /*0124*/ 	.short	0x0100
        /*0126*/ 	.byte	0x05
	.zero		1


	//   ....[2]....
        /*0128*/ 	.word	0x000005f0
        /*012c*/ 	.word	0x000000ff
        /*0130*/ 	.word	0x00000008
        /*0134*/ 	.short	0x0100
        /*0136*/ 	.byte	0x05
	.zero		1


	//   ....[3]....
        /*0138*/ 	.word	0x00000600
        /*013c*/ 	.word	0x000000ff
        /*0140*/ 	.word	0x00000090
        /*0144*/ 	.short	0x0100
        /*0146*/ 	.byte	0x05
	.zero		1


	//   ....[4]....
        /*0148*/ 	.word	0x00000610
        /*014c*/ 	.word	0x000000ff
        /*0150*/ 	.word	0x00000010
        /*0154*/ 	.short	0x0100
        /*0156*/ 	.byte	0x05
	.zero		1


	//   ....[5]....
        /*0158*/ 	.word	0x00000620
        /*015c*/ 	.word	0x000000ff
        /*0160*/ 	.word	0x00000098
        /*0164*/ 	.short	0x0100
        /*0166*/ 	.byte	0x05
	.zero		1


	//   ....[6]....
        /*0168*/ 	.word	0x00000630
        /*016c*/ 	.word	0x000000ff
        /*0170*/ 	.word	0x00000018
        /*0174*/ 	.short	0x0100
        /*0176*/ 	.byte	0x05
	.zero		1


	//   ....[7]....
        /*0178*/ 	.word	0x00000640
        /*017c*/ 	.word	0x000000ff
        /*0180*/ 	.word	0x000000a0
        /*0184*/ 	.short	0x0100
        /*0186*/ 	.byte	0x05
	.zero		1


	//   ....[8]....
        /*0188*/ 	.word	0x00000650
        /*018c*/ 	.word	0x000000ff
        /*0190*/ 	.word	0x00000020
        /*0194*/ 	.short	0x0100
        /*0196*/ 	.byte	0x05
	.zero		1


	//   ....[9]....
        /*0198*/ 	.word	0x00000660
        /*019c*/ 	.word	0x000000ff
        /*01a0*/ 	.word	0x000000a8
        /*01a4*/ 	.short	0x0100
        /*01a6*/ 	.byte	0x05
	.zero		1


	//   ....[10]....
        /*01a8*/ 	.word	0x00000670
        /*01ac*/ 	.word	0x000000ff
        /*01b0*/ 	.word	0x00000028
        /*01b4*/ 	.short	0x0100
        /*01b6*/ 	.byte	0x05
	.zero		1


	//   ....[11]....
        /*01b8*/ 	.word	0x00000680
        /*01bc*/ 	.word	0x000000ff
        /*01c0*/ 	.word	0x000000b0
        /*01c4*/ 	.short	0x0100
        /*01c6*/ 	.byte	0x05
	.zero		1


	//   ....[12]....
        /*01c8*/ 	.word	0x00000690
        /*01cc*/ 	.word	0x000000ff
        /*01d0*/ 	.word	0x00000030
        /*01d4*/ 	.short	0x0100
        /*01d6*/ 	.byte	0x05
	.zero		1


	//   ....[13]....
        /*01d8*/ 	.word	0x000006a0
        /*01dc*/ 	.word	0x000000ff
        /*01e0*/ 	.word	0x000000b8
        /*01e4*/ 	.short	0x0100
        /*01e6*/ 	.byte	0x05
	.zero		1


	//   ....[14]....
        /*01e8*/ 	.word	0x000006b0
        /*01ec*/ 	.word	0x000000ff
        /*01f0*/ 	.word	0x00000038
        /*01f4*/ 	.short	0x0100
        /*01f6*/ 	.byte	0x05
	.zero		1


	//   ....[15]....
        /*01f8*/ 	.word	0x000006c0
        /*01fc*/ 	.word	0x000000ff
        /*0200*/ 	.word	0x000000c0
        /*0204*/ 	.short	0x0100
        /*0206*/ 	.byte	0x05
	.zero		1


	//   ....[16]....
        /*0208*/ 	.word	0x000006d0
        /*020c*/ 	.word	0x000000ff
        /*0210*/ 	.word	0x00000040
        /*0214*/ 	.short	0x0100
        /*0216*/ 	.byte	0x05
	.zero		1


	//   ....[17]....
        /*0218*/ 	.word	0x000006e0
        /*021c*/ 	.word	0x000000ff
        /*0220*/ 	.word	0x000000c8
        /*0224*/ 	.short	0x0100
        /*0226*/ 	.byte	0x05
	.zero		1


	//   ....[18]....
        /*0228*/ 	.word	0x000006f0
        /*022c*/ 	.word	0x000000ff
        /*0230*/ 	.word	0x00000048
        /*0234*/ 	.short	0x0100
        /*0236*/ 	.byte	0x05
	.zero		1


	//   ....[19]....
        /*0238*/ 	.word	0x00000700
        /*023c*/ 	.word	0x000000ff
        /*0240*/ 	.word	0x000000d0
        /*0244*/ 	.short	0x0100
        /*0246*/ 	.byte	0x05
	.zero		1


	//   ....[20]....
        /*0248*/ 	.word	0x00000710
        /*024c*/ 	.word	0x000000ff
        /*0250*/ 	.word	0x00000050
        /*0254*/ 	.short	0x0100
        /*0256*/ 	.byte	0x05
	.zero		1


	//   ....[21]....
        /*0258*/ 	.word	0x00000720
        /*025c*/ 	.word	0x000000ff
        /*0260*/ 	.word	0x000000d8
        /*0264*/ 	.short	0x0100
        /*0266*/ 	.byte	0x05
	.zero		1


	//   ....[22]....
        /*0268*/ 	.word	0x00000730
        /*026c*/ 	.word	0x000000ff
        /*0270*/ 	.word	0x00000058
        /*0274*/ 	.short	0x0100
        /*0276*/ 	.byte	0x05
	.zero		1


	//   ....[23]....
        /*0278*/ 	.word	0x00000740
        /*027c*/ 	.word	0x000000ff
        /*0280*/ 	.word	0x000000e0
        /*0284*/ 	.short	0x0100
        /*0286*/ 	.byte	0x05
	.zero		1


	//   ....[24]....
        /*0288*/ 	.word	0x00000750
        /*028c*/ 	.word	0x000000ff
        /*0290*/ 	.word	0x00000060
        /*0294*/ 	.short	0x0100
        /*0296*/ 	.byte	0x05
	.zero		1


	//   ....[25]....
        /*0298*/ 	.word	0x00000760
        /*029c*/ 	.word	0x000000ff
        /*02a0*/ 	.word	0x000000e8
        /*02a4*/ 	.short	0x0100
        /*02a6*/ 	.byte	0x05
	.zero		1


	//   ....[26]....
        /*02a8*/ 	.word	0x00000770
        /*02ac*/ 	.word	0x000000ff
        /*02b0*/ 	.word	0x00000068
        /*02b4*/ 	.short	0x0100
        /*02b6*/ 	.byte	0x05
	.zero		1


	//   ....[27]....
        /*02b8*/ 	.word	0x00000780
        /*02bc*/ 	.word	0x000000ff
        /*02c0*/ 	.word	0x000000f0
        /*02c4*/ 	.short	0x0100
        /*02c6*/ 	.byte	0x05
	.zero		1


	//   ....[28]....
        /*02c8*/ 	.word	0x00000790
        /*02cc*/ 	.word	0x000000ff
        /*02d0*/ 	.word	0x00000070
        /*02d4*/ 	.short	0x0100
        /*02d6*/ 	.byte	0x05
	.zero		1


	//   ....[29]....
        /*02d8*/ 	.word	0x000007a0
        /*02dc*/ 	.word	0x000000ff
        /*02e0*/ 	.word	0x000000f8
        /*02e4*/ 	.short	0x0100
        /*02e6*/ 	.byte	0x05
	.zero		1


	//   ....[30]....
        /*02e8*/ 	.word	0x000007b0
        /*02ec*/ 	.word	0x000000ff
        /*02f0*/ 	.word	0x00000078
        /*02f4*/ 	.short	0x0100
        /*02f6*/ 	.byte	0x05
	.zero		1


	//   ....[31]....
        /*02f8*/ 	.word	0x000007c0
        /*02fc*/ 	.word	0x000000ff
        /*0300*/ 	.word	0x00000100
        /*0304*/ 	.short	0x0100
        /*0306*/ 	.byte	0x05
	.zero		1


	//   ....[32]....
        /*0308*/ 	.word	0x000007d0
        /*030c*/ 	.word	0x000000ff
        /*0310*/ 	.word	0x00000080
        /*0314*/ 	.short	0x0100
        /*0316*/ 	.byte	0x05
	.zero		1


	//   ....[33]....
        /*0318*/ 	.word	0x000007e0
        /*031c*/ 	.word	0x000000ff
        /*0320*/ 	.word	0x00000108
        /*0324*/ 	.short	0x0100
        /*0326*/ 	.byte	0x05
	.zero		1


	//   ....[34]....
        /*0328*/ 	.word	0x00000920
        /*032c*/ 	.word	0x000000ff
        /*0330*/ 	.word	0x00000110
        /*0334*/ 	.short	0x0100
        /*0336*/ 	.byte	0x07
	.zero		1


	//   ....[35]....
        /*0338*/ 	.word	0x00000930
        /*033c*/ 	.word	0x000000ff
        /*0340*/ 	.word	0x00000130
        /*0344*/ 	.short	0x0100
        /*0346*/ 	.byte	0x07
	.zero		1


	//   ....[36]....
        /*0348*/ 	.word	0x00000940
        /*034c*/ 	.word	0x000000ff
        /*0350*/ 	.word	0x00000118
        /*0354*/ 	.short	0x0100
        /*0356*/ 	.byte	0x07
	.zero		1


	//   ....[37]....
        /*0358*/ 	.word	0x00000950
        /*035c*/ 	.word	0x000000ff
        /*0360*/ 	.word	0x00000138
        /*0364*/ 	.short	0x0100
        /*0366*/ 	.byte	0x07
	.zero		1


	//   ....[38]....
        /*0368*/ 	.word	0x00000960
        /*036c*/ 	.word	0x000000ff
        /*0370*/ 	.word	0x00000120
        /*0374*/ 	.short	0x0100
        /*0376*/ 	.byte	0x07
	.zero		1


	//   ....[39]....
        /*0378*/ 	.word	0x00000970
        /*037c*/ 	.word	0x000000ff
        /*0380*/ 	.word	0x00000140
        /*0384*/ 	.short	0x0100
        /*0386*/ 	.byte	0x07
	.zero		1


	//   ....[40]....
        /*0388*/ 	.word	0x00000980
        /*038c*/ 	.word	0x000000ff
        /*0390*/ 	.word	0x00000128
        /*0394*/ 	.short	0x0100
        /*0396*/ 	.byte	0x07
	.zero		1


	//   ....[41]....
        /*0398*/ 	.word	0x00000990
        /*039c*/ 	.word	0x000000ff
        /*03a0*/ 	.word	0x00000148
        /*03a4*/ 	.short	0x0100
        /*03a6*/ 	.byte	0x07
	.zero		1


	//   ....[42]....
        /*03a8*/ 	.word	0x00000a80
        /*03ac*/ 	.word	0x000000ff
        /*03b0*/ 	.word	0x00000150
        /*03b4*/ 	.short	0x0100
        /*03b6*/ 	.byte	0x05
	.zero		1


	//   ....[43]....
        /*03b8*/ 	.word	0x00000a90
        /*03bc*/ 	.word	0x000000ff
        /*03c0*/ 	.word	0x00000158
        /*03c4*/ 	.short	0x0100
        /*03c6*/ 	.byte	0x05
	.zero		1


	//   ....[44]....
        /*03c8*/ 	.word	0x00000bd0
        /*03cc*/ 	.word	0x000000ff
        /*03d0*/ 	.word	0x00000160
        /*03d4*/ 	.short	0x0100
        /*03d6*/ 	.byte	0x05
	.zero		1


	//   ....[45]....
        /*03d8*/ 	.word	0x00000be0
        /*03dc*/ 	.word	0x000000ff
        /*03e0*/ 	.word	0x00000170
        /*03e4*/ 	.short	0x0100
        /*03e6*/ 	.byte	0x05
	.zero		1


	//   ....[46]....
        /*03e8*/ 	.word	0x00000bf0
        /*03ec*/ 	.word	0x000000ff
        /*03f0*/ 	.word	0x00000168
        /*03f4*/ 	.short	0x0100
        /*03f6*/ 	.byte	0x05
	.zero		1


	//   ....[47]....
        /*03f8*/ 	.word	0x00000c00
        /*03fc*/ 	.word	0x000000ff
        /*0400*/ 	.word	0x00000178
        /*0404*/ 	.short	0x0100
        /*0406*/ 	.byte	0x05
	.zero		1


	//   ....[48]....
        /*0408*/ 	.word	0x00000d30
        /*040c*/ 	.word	0x000000ff
        /*0410*/ 	.word	0x00000180
        /*0414*/ 	.short	0x0100
        /*0416*/ 	.byte	0x07
	.zero		1


	//   ....[49]....
        /*0418*/ 	.word	0x00000d40
        /*041c*/ 	.word	0x000000ff
        /*0420*/ 	.word	0x000001a0
        /*0424*/ 	.short	0x0100
        /*0426*/ 	.byte	0x07
	.zero		1


	//   ....[50]....
        /*0428*/ 	.word	0x00000d50
        /*042c*/ 	.word	0x000000ff
        /*0430*/ 	.word	0x00000188
        /*0434*/ 	.short	0x0100
        /*0436*/ 	.byte	0x07
	.zero		1


	//   ....[51]....
        /*0438*/ 	.word	0x00000d60
        /*043c*/ 	.word	0x000000ff
        /*0440*/ 	.word	0x000001a8
        /*0444*/ 	.short	0x0100
        /*0446*/ 	.byte	0x07
	.zero		1


	//   ....[52]....
        /*0448*/ 	.word	0x00000d70
        /*044c*/ 	.word	0x000000ff
        /*0450*/ 	.word	0x00000190
        /*0454*/ 	.short	0x0100
        /*0456*/ 	.byte	0x07
	.zero		1


	//   ....[53]....
        /*0458*/ 	.word	0x00000d80
        /*045c*/ 	.word	0x000000ff
        /*0460*/ 	.word	0x000001b0
        /*0464*/ 	.short	0x0100
        /*0466*/ 	.byte	0x07
	.zero		1


	//   ....[54]....
        /*0468*/ 	.word	0x00000d90
        /*046c*/ 	.word	0x000000ff
        /*0470*/ 	.word	0x00000198
        /*0474*/ 	.short	0x0100
        /*0476*/ 	.byte	0x07
	.zero		1


	//   ....[55]....
        /*0478*/ 	.word	0x00000da0
        /*047c*/ 	.word	0x000000ff
        /*0480*/ 	.word	0x000001b8
        /*0484*/ 	.short	0x0100
        /*0486*/ 	.byte	0x07
	.zero		1


	//   ....[56]....
        /*0488*/ 	.word	0x00000e90
        /*048c*/ 	.word	0x000000ff
        /*0490*/ 	.word	0x000001c0
        /*0494*/ 	.short	0x0100
        /*0496*/ 	.byte	0x05
	.zero		1


	//   ....[57]....
        /*0498*/ 	.word	0x00000ea0
        /*049c*/ 	.word	0x000000ff
        /*04a0*/ 	.word	0x000001d0
        /*04a4*/ 	.short	0x0100
        /*04a6*/ 	.byte	0x05
	.zero		1


	//   ....[58]....
        /*04a8*/ 	.word	0x00000eb0
        /*04ac*/ 	.word	0x000000ff
        /*04b0*/ 	.word	0x000001c8
        /*04b4*/ 	.short	0x0100
        /*04b6*/ 	.byte	0x05
	.zero		1


	//   ....[59]....
        /*04b8*/ 	.word	0x00000ec0
        /*04bc*/ 	.word	0x000000ff
        /*04c0*/ 	.word	0x000001d8
        /*04c4*/ 	.short	0x0100
        /*04c6*/ 	.byte	0x05
	.zero		1


	//   ....[60]....
        /*04c8*/ 	.word	0x000017a0
        /*04cc*/ 	.word	0x00000003
        /*04d0*/ 	.word	0x000001d0
        /*04d4*/ 	.short	0x010a
        /*04d6*/ 	.byte	0xff
	.zero		1


	//   ....[61]....
        /*04d8*/ 	.word	0x000017d0
        /*04dc*/ 	.word	0x00000003
        /*04e0*/ 	.word	0x000001c0
        /*04e4*/ 	.short	0x0101
        /*04e6*/ 	.byte	0xff
	.zero		1


	//   ....[62]....
        /*04e8*/ 	.word	0x000018a0
        /*04ec*/ 	.word	0x000000ff
        /*04f0*/ 	.word	0x00000088
        /*04f4*/ 	.short	0x010a
        /*04f6*/ 	.byte	0x08
	.zero		1


	//   ....[63]....
        /*04f8*/ 	.word	0x00001950
        /*04fc*/ 	.word	0x000000ff
        /*0500*/ 	.word	0x00000088
        /*0504*/ 	.short	0x010a
        /*0506*/ 	.byte	0x21
	.zero		1


	//   ....[64]....
        /*0508*/ 	.word	0x00001aa0
        /*050c*/ 	.word	0x000000ff
        /*0510*/ 	.word	0x00000088
        /*0514*/ 	.short	0x010a
        /*0516*/ 	.byte	0x08
	.zero		1


	//   ....[65]....
        /*0518*/ 	.word	0x00001c00
        /*051c*/ 	.word	0x000000ff
        /*0520*/ 	.word	0x00000158
        /*0524*/ 	.short	0x0101
        /*0526*/ 	.byte	0x04
	.zero		1


	//   ....[66]....
        /*0528*/ 	.word	0x00001c20
        /*052c*/ 	.word	0x000000ff
        /*0530*/ 	.word	0x00000088
        /*0534*/ 	.short	0x010a
        /*0536*/ 	.byte	0x08
	.zero		1


	//   ....[67]....
        /*0538*/ 	.word	0x00001cb0
        /*053c*/ 	.word	0x000000ff
        /*0540*/ 	.word	0x00000088
        /*0544*/ 	.short	0x010a
        /*0546*/ 	.byte	0x19
	.zero		1


	//   ....[68]....
        /*0548*/ 	.word	0x00001e00
        /*054c*/ 	.word	0x000000ff
        /*0550*/ 	.word	0x00000088
        /*0554*/ 	.short	0x010a
        /*0556*/ 	.byte	0x08
	.zero		1


	//   ....[69]....
        /*0558*/ 	.word	0x00001f90
        /*055c*/ 	.word	0x00000002
        /*0560*/ 	.word	0x00000160
        /*0564*/ 	.short	0x010a
        /*0566*/ 	.byte	0xff
	.zero		1


	//   ....[70]....
        /*0568*/ 	.word	0x00002050
        /*056c*/ 	.word	0x00000002
        /*0570*/ 	.word	0x00000000
        /*0574*/ 	.short	0x0101
        /*0576*/ 	.byte	0xff
	.zero		1


	//   ....[71]....
        /*0578*/ 	.word	0x000025b0
        /*057c*/ 	.word	0x000000ff
        /*0580*/ 	.word	0x00000000
        /*0584*/ 	.short	0x010a
        /*0586*/ 	.byte	0x05
	.zero		1


	//   ....[72]....
        /*0588*/ 	.word	0x00002640
        /*058c*/ 	.word	0x000000ff
        /*0590*/ 	.word	0x00000000
        /*0594*/ 	.short	0x010a
        /*0596*/ 	.byte	0x05
	.zero		1


	//   ....[73]....
        /*0598*/ 	.word	0x000026d0
        /*059c*/ 	.word	0x000000ff
        /*05a0*/ 	.word	0x00000000
        /*05a4*/ 	.short	0x010a
        /*05a6*/ 	.byte	0x05
	.zero		1


	//   ....[74]....
        /*05a8*/ 	.word	0x00002760
        /*05ac*/ 	.word	0x000000ff
        /*05b0*/ 	.word	0x00000000
        /*05b4*/ 	.short	0x010a
        /*05b6*/ 	.byte	0x05
	.zero		1


	//   ....[75]....
        /*05b8*/ 	.word	0x000027f0
        /*05bc*/ 	.word	0x000000ff
        /*05c0*/ 	.word	0x00000000
        /*05c4*/ 	.short	0x010a
        /*05c6*/ 	.byte	0x05
	.zero		1


	//   ....[76]....
        /*05c8*/ 	.word	0x00002880
        /*05cc*/ 	.word	0x000000ff
        /*05d0*/ 	.word	0x00000000
        /*05d4*/ 	.short	0x010a
        /*05d6*/ 	.byte	0x05
	.zero		1


	//   ....[77]....
        /*05d8*/ 	.word	0x00002910
        /*05dc*/ 	.word	0x000000ff
        /*05e0*/ 	.word	0x00000000
        /*05e4*/ 	.short	0x010a
        /*05e6*/ 	.byte	0x05
	.zero		1


	//   ....[78]....
        /*05e8*/ 	.word	0x000029a0
        /*05ec*/ 	.word	0x000000ff
        /*05f0*/ 	.word	0x00000000
        /*05f4*/ 	.short	0x010a
        /*05f6*/ 	.byte	0x05
	.zero		1


	//   ....[79]....
        /*05f8*/ 	.word	0x00002a30
        /*05fc*/ 	.word	0x000000ff
        /*0600*/ 	.word	0x00000000
        /*0604*/ 	.short	0x010a
        /*0606*/ 	.byte	0x05
	.zero		1


	//   ....[80]....
        /*0608*/ 	.word	0x00002ac0
        /*060c*/ 	.word	0x000000ff
        /*0610*/ 	.word	0x00000000
        /*0614*/ 	.short	0x010a
        /*0616*/ 	.byte	0x05
	.zero		1


	//   ....[81]....
        /*0618*/ 	.word	0x00002b50
        /*061c*/ 	.word	0x000000ff
        /*0620*/ 	.word	0x00000000
        /*0624*/ 	.short	0x010a
        /*0626*/ 	.byte	0x05
	.zero		1


	//   ....[82]....
        /*0628*/ 	.word	0x00002be0
        /*062c*/ 	.word	0x000000ff
        /*0630*/ 	.word	0x00000000
        /*0634*/ 	.short	0x010a
        /*0636*/ 	.byte	0x05
	.zero		1


	//   ....[83]....
        /*0638*/ 	.word	0x00002c70
        /*063c*/ 	.word	0x000000ff
        /*0640*/ 	.word	0x00000000
        /*0644*/ 	.short	0x010a
        /*0646*/ 	.byte	0x05
	.zero		1


	//   ....[84]....
        /*0648*/ 	.word	0x00002d00
        /*064c*/ 	.word	0x000000ff
        /*0650*/ 	.word	0x00000000
        /*0654*/ 	.short	0x010a
        /*0656*/ 	.byte	0x05
	.zero		1


	//   ....[85]....
        /*0658*/ 	.word	0x00002d90
        /*065c*/ 	.word	0x000000ff
        /*0660*/ 	.word	0x00000000
        /*0664*/ 	.short	0x010a
        /*0666*/ 	.byte	0x05
	.zero		1


	//   ....[86]....
        /*0668*/ 	.word	0x00002e20
        /*066c*/ 	.word	0x000000ff
        /*0670*/ 	.word	0x00000000
        /*0674*/ 	.short	0x010a
        /*0676*/ 	.byte	0x05
	.zero		1


	//   ....[87]....
        /*0678*/ 	.word	0x00002ec0
        /*067c*/ 	.word	0x00000000
        /*0680*/ 	.word	0x00000000
        /*0684*/ 	.short	0x010a
        /*0686*/ 	.byte	0xff
	.zero		1


	//   ....[88]....
        /*0688*/ 	.word	0x00002fe0
        /*068c*/ 	.word	0x00000000
        /*0690*/ 	.word	0x000001c0
        /*0694*/ 	.short	0x010a
        /*0696*/ 	.byte	0xff
	.zero		1


	//   ....[89]....
        /*0698*/ 	.word	0x00003040
        /*069c*/ 	.word	0x00000004
        /*06a0*/ 	.word	0x00000000
        /*06a4*/ 	.short	0x0101
        /*06a6*/ 	.byte	0xff
	.zero		1


	//   ....[90]....
        /*06a8*/ 	.word	0x00003060
        /*06ac*/ 	.word	0x000000ff
        /*06b0*/ 	.word	0x00000170
        /*06b4*/ 	.short	0x010a
        /*06b6*/ 	.byte	0x05
	.zero		1


	//   ....[91]....
        /*06b8*/ 	.word	0x00003180
        /*06bc*/ 	.word	0x00000000
        /*06c0*/ 	.word	0x00000160
        /*06c4*/ 	.short	0x010a
        /*06c6*/ 	.byte	0xff
	.zero		1


	//   ....[92]....
        /*06c8*/ 	.word	0x00003290
        /*06cc*/ 	.word	0x00000000
        /*06d0*/ 	.word	0x00000000
        /*06d4*/ 	.short	0x0101
        /*06d6*/ 	.byte	0xff
	.zero		1


	//   ....[93]....
        /*06d8*/ 	.word	0x00003320
        /*06dc*/ 	.word	0x000000ff
        /*06e0*/ 	.word	0x00000170
        /*06e4*/ 	.short	0x0106
        /*06e6*/ 	.byte	0x05
	.zero		1


	//   ....[94]....
        /*06e8*/ 	.word	0x00003340
        /*06ec*/ 	.word	0x000000ff
        /*06f0*/ 	.word	0x00000170
        /*06f4*/ 	.short	0x010a
        /*06f6*/ 	.byte	0x05
	.zero		1


	//   ....[95]....
        /*06f8*/ 	.word	0x000033d0
        /*06fc*/ 	.word	0x000000ff
        /*0700*/ 	.word	0x00000170
        /*0704*/ 	.short	0x0106
        /*0706*/ 	.byte	0x04
	.zero		1


	//   ....[96]....
        /*0708*/ 	.word	0x00003410
        /*070c*/ 	.word	0x00000000
        /*0710*/ 	.word	0x00000170
        /*0714*/ 	.short	0x010a
        /*0716*/ 	.byte	0xff
	.zero		1


	//   ....[97]....
        /*0718*/ 	.word	0x00003900
        /*071c*/ 	.word	0x00000000
        /*0720*/ 	.word	0x00000160
        /*0724*/ 	.short	0x010a
        /*0726*/ 	.byte	0xff
	.zero		1


	//   ....[98]....
        /*0728*/ 	.word	0x00003a00
        /*072c*/ 	.word	0x00000003
        /*0730*/ 	.word	0x00000000
        /*0734*/ 	.short	0x0101
        /*0736*/ 	.byte	0xff
	.zero		1


	//   ....[99]....
        /*0738*/ 	.word	0x00003a10
        /*073c*/ 	.word	0x000000ff
        /*0740*/ 	.word	0x00000000
        /*0744*/ 	.short	0x010a
        /*0746*/ 	.byte	0x04
	.zero		1


	//   ....[100]....
        /*0748*/ 	.word	0x00003a90
        /*074c*/ 	.word	0x000000ff
        /*0750*/ 	.word	0x000001a0
        /*0754*/ 	.short	0x010a
        /*0756*/ 	.byte	0x08
	.zero		1


	//   ....[101]....
        /*0758*/ 	.word	0x00003b70
        /*075c*/ 	.word	0x000000ff
        /*0760*/ 	.word	0x00000000
        /*0764*/ 	.short	0x010a
        /*0766*/ 	.byte	0x07
	.zero		1


	//   ....[102]....
        /*0768*/ 	.word	0x00003cb0
        /*076c*/ 	.word	0x000000ff
        /*0770*/ 	.word	0x00000000
        /*0774*/ 	.short	0x010a
        /*0776*/ 	.byte	0x04
	.zero		1


	//   ....[103]....
        /*0778*/ 	.word	0x00003ea0
        /*077c*/ 	.word	0x000000ff
        /*0780*/ 	.word	0x00000000
        /*0784*/ 	.short	0x010a
        /*0786*/ 	.byte	0x05
	.zero		1


	//   ....[104]....
        /*0788*/ 	.word	0x00003f30
        /*078c*/ 	.word	0x000000ff
        /*0790*/ 	.word	0x00000000
        /*0794*/ 	.short	0x010a
        /*0796*/ 	.byte	0x05
	.zero		1


	//   ....[105]....
        /*0798*/ 	.word	0x00003fc0
        /*079c*/ 	.word	0x000000ff
        /*07a0*/ 	.word	0x00000000
        /*07a4*/ 	.short	0x010a
        /*07a6*/ 	.byte	0x05
	.zero		1


	//   ....[106]....
        /*07a8*/ 	.word	0x00004050
        /*07ac*/ 	.word	0x000000ff
        /*07b0*/ 	.word	0x00000000
        /*07b4*/ 	.short	0x010a
        /*07b6*/ 	.byte	0x07
	.zero		1


	//   ....[107]....
        /*07b8*/ 	.word	0x000044d0
        /*07bc*/ 	.word	0x00000000
        /*07c0*/ 	.word	0x00000160
        /*07c4*/ 	.short	0x010a
        /*07c6*/ 	.byte	0xff
	.zero		1


	//   ....[108]....
        /*07c8*/ 	.word	0x00004590
        /*07cc*/ 	.word	0x00000000
        /*07d0*/ 	.word	0x00000000
        /*07d4*/ 	.short	0x0101
        /*07d6*/ 	.byte	0xff
	.zero		1


	//   ....[109]....
        /*07d8*/ 	.word	0x000048b0
        /*07dc*/ 	.word	0x000000ff
        /*07e0*/ 	.word	0x00000158
        /*07e4*/ 	.short	0x010a
        /*07e6*/ 	.byte	0x07
	.zero		1


	//   ....[110]....
        /*07e8*/ 	.word	0x00004aa0
        /*07ec*/ 	.word	0x000000ff
        /*07f0*/ 	.word	0x00000130
        /*07f4*/ 	.short	0x010a
        /*07f6*/ 	.byte	0x07
	.zero		1


	//   ....[111]....
        /*07f8*/ 	.word	0x00004c10
        /*07fc*/ 	.word	0x000000ff
        /*0800*/ 	.word	0x00000110
        /*0804*/ 	.short	0x010b
        /*0806*/ 	.byte	0x07
	.zero		1


	//   ....[112]....
        /*0808*/ 	.word	0x00004c20
        /*080c*/ 	.word	0x000000ff
        /*0810*/ 	.word	0x00000000
        /*0814*/ 	.short	0x0101
        /*0816*/ 	.byte	0x08
	.zero		1


	//   ....[113]....
        /*0818*/ 	.word	0x00004c40
        /*081c*/ 	.word	0x000000ff
        /*0820*/ 	.word	0x00000138
        /*0824*/ 	.short	0x010a
        /*0826*/ 	.byte	0x07
	.zero		1


	//   ....[114]....
        /*0828*/ 	.word	0x00004da0
        /*082c*/ 	.word	0x000000ff
        /*0830*/ 	.word	0x00000118
        /*0834*/ 	.short	0x010b
        /*0836*/ 	.byte	0x07
	.zero		1


	//   ....[115]....
        /*0838*/ 	.word	0x00004db0
        /*083c*/ 	.word	0x000000ff
        /*0840*/ 	.word	0x00000000
        /*0844*/ 	.short	0x0101
        /*0846*/ 	.byte	0x08
	.zero		1


	//   ....[116]....
        /*0848*/ 	.word	0x00004dc0
        /*084c*/ 	.word	0x000000ff
        /*0850*/ 	.word	0x00000140
        /*0854*/ 	.short	0x010a
        /*0856*/ 	.byte	0x07
	.zero		1


	//   ....[117]....
        /*0858*/ 	.word	0x00004f60
        /*085c*/ 	.word	0x000000ff
        /*0860*/ 	.word	0x00000120
        /*0864*/ 	.short	0x010b
        /*0866*/ 	.byte	0x07
	.zero		1


	//   ....[118]....
        /*0868*/ 	.word	0x00004fd0
        /*086c*/ 	.word	0x000000ff
        /*0870*/ 	.word	0x00000000
        /*0874*/ 	.short	0x0101
        /*0876*/ 	.byte	0x08
	.zero		1


	//   ....[119]....
        /*0878*/ 	.word	0x00005000
        /*087c*/ 	.word	0x000000ff
        /*0880*/ 	.word	0x00000148
        /*0884*/ 	.short	0x010a
        /*0886*/ 	.byte	0x07
	.zero		1


	//   ....[120]....
        /*0888*/ 	.word	0x00005210
        /*088c*/ 	.word	0x000000ff
        /*0890*/ 	.word	0x00000128
        /*0894*/ 	.short	0x010b
        /*0896*/ 	.byte	0x07
	.zero		1


	//   ....[121]....
        /*0898*/ 	.word	0x00005230
        /*089c*/ 	.word	0x000000ff
        /*08a0*/ 	.word	0x00000000
        /*08a4*/ 	.short	0x0101
        /*08a6*/ 	.byte	0x0d
	.zero		1


	//   ....[122]....
        /*08a8*/ 	.word	0x00005260
        /*08ac*/ 	.word	0x000000ff
        /*08b0*/ 	.word	0x00000130
        /*08b4*/ 	.short	0x010a
        /*08b6*/ 	.byte	0x07
	.zero		1


	//   ....[123]....
        /*08b8*/ 	.word	0x00005280
        /*08bc*/ 	.word	0x000000ff
        /*08c0*/ 	.word	0x00000138
        /*08c4*/ 	.short	0x010a
        /*08c6*/ 	.byte	0x07
	.zero		1


	//   ....[124]....
        /*08c8*/ 	.word	0x000052a0
        /*08cc*/ 	.word	0x000000ff
        /*08d0*/ 	.word	0x00000140
        /*08d4*/ 	.short	0x010a
        /*08d6*/ 	.byte	0x07
	.zero		1


	//   ....[125]....
        /*08d8*/ 	.word	0x000052e0
        /*08dc*/ 	.word	0x00000000
        /*08e0*/ 	.word	0x00000148
        /*08e4*/ 	.short	0x010a
        /*08e6*/ 	.byte	0xff
	.zero		1


	//   ....[126]....
        /*08e8*/ 	.word	0x00005640
        /*08ec*/ 	.word	0x00000000
        /*08f0*/ 	.word	0x00000160
        /*08f4*/ 	.short	0x010a
        /*08f6*/ 	.byte	0xff
	.zero		1


	//   ....[127]....
        /*08f8*/ 	.word	0x00005750
        /*08fc*/ 	.word	0x00000000
        /*0900*/ 	.word	0x00000000
        /*0904*/ 	.short	0x0101
        /*0906*/ 	.byte	0xff
	.zero		1


	//   ....[128]....
        /*0908*/ 	.word	0x000061b0
        /*090c*/ 	.word	0x000000ff
        /*0910*/ 	.word	0x00000110
        /*0914*/ 	.short	0x010a
        /*0916*/ 	.byte	0x30
	.zero		1


	//   ....[129]....
        /*0918*/ 	.word	0x00006220
        /*091c*/ 	.word	0x0000004f
        /*0920*/ 	.word	0x00000180
        /*0924*/ 	.short	0x010a
        /*0926*/ 	.byte	0xff
	.zero		1


	//   ....[130]....
        /*0928*/ 	.word	0x000062d0
        /*092c*/ 	.word	0x000000ff
        /*0930*/ 	.word	0x00000110
        /*0934*/ 	.short	0x010a
        /*0936*/ 	.byte	0x30
	.zero		1


	//   ....[131]....
        /*0938*/ 	.word	0x000063b0
        /*093c*/ 	.word	0x0000004f
        /*0940*/ 	.word	0x00000180
        /*0944*/ 	.short	0x010a
        /*0946*/ 	.byte	0xff
	.zero		1


	//   ....[132]....
        /*0948*/ 	.word	0x00006ae0
        /*094c*/ 	.word	0x00000000
        /*0950*/ 	.word	0x00000000
        /*0954*/ 	.short	0x0101
        /*0956*/ 	.byte	0xff
	.zero		1


	//   ....[133]....
        /*0958*/ 	.word	0x00006af0
        /*095c*/ 	.word	0x00000003
        /*0960*/ 	.word	0x00000110
        /*0964*/ 	.short	0x010a
        /*0966*/ 	.byte	0xff
	.zero		1


	//   ....[134]....
        /*0968*/ 	.word	0x00006bb0
        /*096c*/ 	.word	0x00000003
        /*0970*/ 	.word	0x00000110
        /*0974*/ 	.short	0x010a
        /*0976*/ 	.byte	0xff
	.zero		1


	//   ....[135]....
        /*0978*/ 	.word	0x00007360
        /*097c*/ 	.word	0x00000026
        /*0980*/ 	.word	0x00000000
        /*0984*/ 	.short	0x0101
        /*0986*/ 	.byte	0xff
	.zero		1


	//   ....[136]....
        /*0988*/ 	.word	0x00007380
        /*098c*/ 	.word	0x00000053
        /*0990*/ 	.word	0x00000110
        /*0994*/ 	.short	0x010a
        /*0996*/ 	.byte	0xff
	.zero		1


	//   ....[137]....
        /*0998*/ 	.word	0x00007430
        /*099c*/ 	.word	0x00000053
        /*09a0*/ 	.word	0x00000110
        /*09a4*/ 	.short	0x010a
        /*09a6*/ 	.byte	0xff
	.zero		1


	//   ....[138]....
        /*09a8*/ 	.word	0x00007be0
        /*09ac*/ 	.word	0x00000026
        /*09b0*/ 	.word	0x00000000
        /*09b4*/ 	.short	0x0101
        /*09b6*/ 	.byte	0xff
	.zero		1


	//   ....[139]....
        /*09b8*/ 	.word	0x00007c00
        /*09bc*/ 	.word	0x00000058
        /*09c0*/ 	.word	0x00000110
        /*09c4*/ 	.short	0x010a
        /*09c6*/ 	.byte	0xff
	.zero		1


	//   ....[140]....
        /*09c8*/ 	.word	0x00007cb0
        /*09cc*/ 	.word	0x00000058
        /*09d0*/ 	.word	0x00000110
        /*09d4*/ 	.short	0x010a
        /*09d6*/ 	.byte	0xff
	.zero		1


	//   ....[141]....
        /*09d8*/ 	.word	0x00007fe0
        /*09dc*/ 	.word	0x000000ff
        /*09e0*/ 	.word	0x00000000
        /*09e4*/ 	.short	0x0101
        /*09e6*/ 	.byte	0x05
	.zero		1


	//   ....[142]....
        /*09e8*/ 	.word	0x000084c0
        /*09ec*/ 	.word	0x00000002
        /*09f0*/ 	.word	0x00000000
        /*09f4*/ 	.short	0x0101
        /*09f6*/ 	.byte	0xff
	.zero		1


	//   ....[143]....
        /*09f8*/ 	.word	0x00008730
        /*09fc*/ 	.word	0x000000ff
        /*0a00*/ 	.word	0x00000000
        /*0a04*/ 	.short	0x0101
        /*0a06*/ 	.byte	0x04
	.zero		1


	//   ....[144]....
        /*0a08*/ 	.word	0x00008750
        /*0a0c*/ 	.word	0x00000003
        /*0a10*/ 	.word	0x000001d0
        /*0a14*/ 	.short	0x010a
        /*0a16*/ 	.byte	0xff
	.zero		1


	//   ....[145]....
        /*0a18*/ 	.word	0x000087b0
        /*0a1c*/ 	.word	0x00000002
        /*0a20*/ 	.word	0x00000088
        /*0a24*/ 	.short	0x010a
        /*0a26*/ 	.byte	0xff
	.zero		1


	//   ....[146]....
        /*0a28*/ 	.word	0x00008810
        /*0a2c*/ 	.word	0x00000002
        /*0a30*/ 	.word	0x00000088
        /*0a34*/ 	.short	0x010a
        /*0a36*/ 	.byte	0xff
	.zero		1


	//   ....[147]....
        /*0a38*/ 	.word	0x00008860
        /*0a3c*/ 	.word	0x00000002
        /*0a40*/ 	.word	0x00000160
        /*0a44*/ 	.short	0x010a
        /*0a46*/ 	.byte	0xff
	.zero		1


	//   ....[148]....
        /*0a48*/ 	.word	0x000088c0
        /*0a4c*/ 	.word	0x00000000
        /*0a50*/ 	.word	0x00000000
        /*0a54*/ 	.short	0x010a
        /*0a56*/ 	.byte	0xff
	.zero		1


	//   ....[149]....
        /*0a58*/ 	.word	0x00008920
        /*0a5c*/ 	.word	0x00000000
        /*0a60*/ 	.word	0x00000000
        /*0a64*/ 	.short	0x010a
        /*0a66*/ 	.byte	0xff
	.zero		1


	//   ....[150]....
        /*0a68*/ 	.word	0x00008980
        /*0a6c*/ 	.word	0x00000000
        /*0a70*/ 	.word	0x00000000
        /*0a74*/ 	.short	0x010a
        /*0a76*/ 	.byte	0xff
	.zero		1


	//   ....[151]....
        /*0a78*/ 	.word	0x000089e0
        /*0a7c*/ 	.word	0x00000000
        /*0a80*/ 	.word	0x00000000
        /*0a84*/ 	.short	0x010a
        /*0a86*/ 	.byte	0xff
	.zero		1


	//   ....[152]....
        /*0a88*/ 	.word	0x00008a40
        /*0a8c*/ 	.word	0x00000000
        /*0a90*/ 	.word	0x00000000
        /*0a94*/ 	.short	0x010a
        /*0a96*/ 	.byte	0xff
	.zero		1


	//   ....[153]....
        /*0a98*/ 	.word	0x00008aa0
        /*0a9c*/ 	.word	0x00000000
        /*0aa0*/ 	.word	0x00000000
        /*0aa4*/ 	.short	0x010a
        /*0aa6*/ 	.byte	0xff
	.zero		1


	//   ....[154]....
        /*0aa8*/ 	.word	0x00008b00
        /*0aac*/ 	.word	0x00000000
        /*0ab0*/ 	.word	0x00000000
        /*0ab4*/ 	.short	0x010a
        /*0ab6*/ 	.byte	0xff
	.zero		1


	//   ....[155]....
        /*0ab8*/ 	.word	0x00008b60
        /*0abc*/ 	.word	0x00000000
        /*0ac0*/ 	.word	0x00000000
        /*0ac4*/ 	.short	0x010a
        /*0ac6*/ 	.byte	0xff
	.zero		1


	//   ....[156]....
        /*0ac8*/ 	.word	0x00008bc0
        /*0acc*/ 	.word	0x00000000
        /*0ad0*/ 	.word	0x00000000
        /*0ad4*/ 	.short	0x010a
        /*0ad6*/ 	.byte	0xff
	.zero		1


	//   ....[157]....
        /*0ad8*/ 	.word	0x00008c20
        /*0adc*/ 	.word	0x00000000
        /*0ae0*/ 	.word	0x00000000
        /*0ae4*/ 	.short	0x010a
        /*0ae6*/ 	.byte	0xff
	.zero		1


	//   ....[158]....
        /*0ae8*/ 	.word	0x00008c80
        /*0aec*/ 	.word	0x00000000
        /*0af0*/ 	.word	0x00000000
        /*0af4*/ 	.short	0x010a
        /*0af6*/ 	.byte	0xff
	.zero		1


	//   ....[159]....
        /*0af8*/ 	.word	0x00008ce0
        /*0afc*/ 	.word	0x00000000
        /*0b00*/ 	.word	0x00000000
        /*0b04*/ 	.short	0x010a
        /*0b06*/ 	.byte	0xff
	.zero		1


	//   ....[160]....
        /*0b08*/ 	.word	0x00008d40
        /*0b0c*/ 	.word	0x00000000
        /*0b10*/ 	.word	0x00000000
        /*0b14*/ 	.short	0x010a
        /*0b16*/ 	.byte	0xff
	.zero		1


	//   ....[161]....
        /*0b18*/ 	.word	0x00008da0
        /*0b1c*/ 	.word	0x00000000
        /*0b20*/ 	.word	0x00000000
        /*0b24*/ 	.short	0x010a
        /*0b26*/ 	.byte	0xff
	.zero		1


	//   ....[162]....
        /*0b28*/ 	.word	0x00008e00
        /*0b2c*/ 	.word	0x00000000
        /*0b30*/ 	.word	0x00000000
        /*0b34*/ 	.short	0x010a
        /*0b36*/ 	.byte	0xff
	.zero		1


	//   ....[163]....
        /*0b38*/ 	.word	0x00008e60
        /*0b3c*/ 	.word	0x00000000
        /*0b40*/ 	.word	0x00000000
        /*0b44*/ 	.short	0x010a
        /*0b46*/ 	.byte	0xff
	.zero		1


	//   ....[164]....
        /*0b48*/ 	.word	0x00008eb0
        /*0b4c*/ 	.word	0x00000000
        /*0b50*/ 	.word	0x000001c0
        /*0b54*/ 	.short	0x010a
        /*0b56*/ 	.byte	0xff
	.zero		1


	//   ....[165]....
        /*0b58*/ 	.word	0x00008f10
        /*0b5c*/ 	.word	0x00000000
        /*0b60*/ 	.word	0x00000170
        /*0b64*/ 	.short	0x010a
        /*0b66*/ 	.byte	0xff
	.zero		1


	//   ....[166]....
        /*0b68*/ 	.word	0x00008f60
        /*0b6c*/ 	.word	0x00000000
        /*0b70*/ 	.word	0x00000160
        /*0b74*/ 	.short	0x010a
        /*0b76*/ 	.byte	0xff
	.zero		1


	//   ....[167]....
        /*0b78*/ 	.word	0x00008fc0
        /*0b7c*/ 	.word	0x00000000
        /*0b80*/ 	.word	0x00000170
        /*0b84*/ 	.short	0x010a
        /*0b86*/ 	.byte	0xff
	.zero		1


	//   ....[168]....
        /*0b88*/ 	.word	0x00009010
        /*0b8c*/ 	.word	0x00000000
        /*0b90*/ 	.word	0x00000160
        /*0b94*/ 	.short	0x010a
        /*0b96*/ 	.byte	0xff
	.zero		1


	//   ....[169]....
        /*0b98*/ 	.word	0x00009070
        /*0b9c*/ 	.word	0x00000003
        /*0ba0*/ 	.word	0x000001a0
        /*0ba4*/ 	.short	0x010a
        /*0ba6*/ 	.byte	0xff
	.zero		1


	//   ....[170]....
        /*0ba8*/ 	.word	0x000090d0
        /*0bac*/ 	.word	0x00000000
        /*0bb0*/ 	.word	0x00000000
        /*0bb4*/ 	.short	0x010a
        /*0bb6*/ 	.byte	0xff
	.zero		1


	//   ....[171]....
        /*0bb8*/ 	.word	0x00009130
        /*0bbc*/ 	.word	0x00000000
        /*0bc0*/ 	.word	0x00000000
        /*0bc4*/ 	.short	0x010a
        /*0bc6*/ 	.byte	0xff
	.zero		1


	//   ....[172]....
        /*0bc8*/ 	.word	0x00009190
        /*0bcc*/ 	.word	0x00000000
        /*0bd0*/ 	.word	0x00000000
        /*0bd4*/ 	.short	0x010a
        /*0bd6*/ 	.byte	0xff
	.zero		1


	//   ....[173]....
        /*0bd8*/ 	.word	0x000091f0
        /*0bdc*/ 	.word	0x00000000
        /*0be0*/ 	.word	0x00000000
        /*0be4*/ 	.short	0x010a
        /*0be6*/ 	.byte	0xff
	.zero		1


	//   ....[174]....
        /*0be8*/ 	.word	0x00009250
        /*0bec*/ 	.word	0x00000000
        /*0bf0*/ 	.word	0x00000000
        /*0bf4*/ 	.short	0x010a
        /*0bf6*/ 	.byte	0xff
	.zero		1


	//   ....[175]....
        /*0bf8*/ 	.word	0x000092a0
        /*0bfc*/ 	.word	0x00000000
        /*0c00*/ 	.word	0x00000160
        /*0c04*/ 	.short	0x010a
        /*0c06*/ 	.byte	0xff
	.zero		1


	//   ....[176]....
        /*0c08*/ 	.word	0x00009300
        /*0c0c*/ 	.word	0x00000000
        /*0c10*/ 	.word	0x00000158
        /*0c14*/ 	.short	0x010a
        /*0c16*/ 	.byte	0xff
	.zero		1


	//   ....[177]....
        /*0c18*/ 	.word	0x00009360
        /*0c1c*/ 	.word	0x00000003
        /*0c20*/ 	.word	0x00000130
        /*0c24*/ 	.short	0x010a
        /*0c26*/ 	.byte	0xff
	.zero		1


	//   ....[178]....
        /*0c28*/ 	.word	0x000093c0
        /*0c2c*/ 	.word	0x00000003
        /*0c30*/ 	.word	0x00000138
        /*0c34*/ 	.short	0x010a
        /*0c36*/ 	.byte	0xff
	.zero		1


	//   ....[179]....
        /*0c38*/ 	.word	0x00009420
        /*0c3c*/ 	.word	0x00000003
        /*0c40*/ 	.word	0x00000140
        /*0c44*/ 	.short	0x010a
        /*0c46*/ 	.byte	0xff
	.zero		1


	//   ....[180]....
        /*0c48*/ 	.word	0x00009480
        /*0c4c*/ 	.word	0x00000003
        /*0c50*/ 	.word	0x00000148
        /*0c54*/ 	.short	0x010a
        /*0c56*/ 	.byte	0xff
	.zero		1


	//   ....[181]....
        /*0c58*/ 	.word	0x000094e0
        /*0c5c*/ 	.word	0x00000000
        /*0c60*/ 	.word	0x00000130
        /*0c64*/ 	.short	0x010a
        /*0c66*/ 	.byte	0xff
	.zero		1


	//   ....[182]....
        /*0c68*/ 	.word	0x00009540
        /*0c6c*/ 	.word	0x00000000
        /*0c70*/ 	.word	0x00000138
        /*0c74*/ 	.short	0x010a
        /*0c76*/ 	.byte	0xff
	.zero		1


	//   ....[183]....
        /*0c78*/ 	.word	0x000095a0
        /*0c7c*/ 	.word	0x00000000
        /*0c80*/ 	.word	0x00000140
        /*0c84*/ 	.short	0x010a
        /*0c86*/ 	.byte	0xff
	.zero		1


	//   ....[184]....
        /*0c88*/ 	.word	0x000095f0
        /*0c8c*/ 	.word	0x00000000
        /*0c90*/ 	.word	0x00000160
        /*0c94*/ 	.short	0x010a
        /*0c96*/ 	.byte	0xff
	.zero		1


	//   ....[185]....
        /*0c98*/ 	.word	0x00009650
        /*0c9c*/ 	.word	0x00000002
        /*0ca0*/ 	.word	0x00000110
        /*0ca4*/ 	.short	0x010a
        /*0ca6*/ 	.byte	0xff
	.zero		1


	//   ....[186]....
        /*0ca8*/ 	.word	0x000096a0
        /*0cac*/ 	.word	0x0000004f
        /*0cb0*/ 	.word	0x00000180
        /*0cb4*/ 	.short	0x010a
        /*0cb6*/ 	.byte	0xff
	.zero		1


	//   ....[187]....
        /*0cb8*/ 	.word	0x000096f0
        /*0cbc*/ 	.word	0x00000003
        /*0cc0*/ 	.word	0x00000110
        /*0cc4*/ 	.short	0x010a
        /*0cc6*/ 	.byte	0xff
	.zero		1


	//   ....[188]....
        /*0cc8*/ 	.word	0x00009740
        /*0ccc*/ 	.word	0x00000053
        /*0cd0*/ 	.word	0x00000110
        /*0cd4*/ 	.short	0x010a
        /*0cd6*/ 	.byte	0xff
	.zero		1


	//   ....[189]....
        /*0cd8*/ 	.word	0x00009790
        /*0cdc*/ 	.word	0x00000058
        /*0ce0*/ 	.word	0x00000110
        /*0ce4*/ 	.short	0x010a
        /*0ce6*/ 	.byte	0xff
	.zero		1


	//----- nvinfo : EIATTR_NUM_MBARRIERS
	.align		4
.L_47:
        /*0ce8*/ 	.byte	0x03, 0x38
        /*0cea*/ 	.short	0x003c


	//----- nvinfo : EIATTR_EXIT_INSTR_OFFSETS
	.align		4
        /*0cec*/ 	.byte	0x04, 0x1c
        /*0cee*/ 	.short	(.L_49 - .L_48)


	//   ....[0]....
.L_48:
        /*0cf0*/ 	.word	0x00002ef0


	//   ....[1]....
        /*0cf4*/ 	.word	0x000033e0


	//   ....[2]....
        /*0cf8*/ 	.word	0x00003440


	//   ....[3]....
        /*0cfc*/ 	.word	0x000042b0


	//   ....[4]....
        /*0d00*/ 	.word	0x00005310


	//   ....[5]....
        /*0d04*/ 	.word	0x00005350


	//   ....[6]....
        /*0d08*/ 	.word	0x00008620


	//   ....[7]....
        /*0d0c*/ 	.word	0x000086a0


	//   ....[8]....
        /*0d10*/ 	.word	0x000086d0


	//   ....[9]....
        /*0d14*/ 	.word	0x00008740


	//----- nvinfo : EIATTR_MAX_THREADS
	.align		4
.L_49:
        /*0d18*/ 	.byte	0x04, 0x05
        /*0d1a*/ 	.short	(.L_51 - .L_50)
.L_50:
        /*0d1c*/ 	.word	0x00000100
        /*0d20*/ 	.word	0x00000001
        /*0d24*/ 	.word	0x00000001


	//----- nvinfo : EIATTR_CRS_STACK_SIZE
	.align		4
.L_51:
        /*0d28*/ 	.byte	0x04, 0x1e
        /*0d2a*/ 	.short	(.L_53 - .L_52)
.L_52:
        /*0d2c*/ 	.word	0x00000000


	//----- nvinfo : EIATTR_CBANK_PARAM_SIZE
	.align		4
.L_53:
        /*0d30*/ 	.byte	0x03, 0x19
        /*0d32*/ 	.short	0x0800


	//----- nvinfo : EIATTR_PARAM_CBANK
	.align		4
        /*0d34*/ 	.byte	0x04, 0x0a
        /*0d36*/ 	.short	(.L_55 - .L_54)
	.align		4
.L_54:
        /*0d38*/ 	.word	index@(.nv.constant0._ZN7cutlass13device_kernelINS_4gemm6kernel13GemmUniversalIN4cute5tupleIJiiiiEEENS1_10collective13CollectiveMmaINS1_35MainloopSm100TmaUmmaWarpSpecializedILi17ELi2ELi4ENS5_IJNS4_1CILi1EEESB_SB_EEEEENS5_IJNSA_ILi64EEENSA_ILi128EEENSA_ILi32EEEEEENS_6half_tENS5_IJSB_llEEESI_SJ_NS4_8TiledMMAINS4_8MMA_AtomIJNS4_20SM100_MMA_F16BF16_SSISI_SI_fLi64ELi128ELNS4_4UMMA5MajorE1ELSO_1ELNSN_7ScaleInE0ELSP_0EEEEEENS4_6LayoutISC_NS5_IJNSA_ILi0EEEST_ST_EEEEENS5_IJNS4_10UnderscoreESW_SW_EEEEENS4_13SM90_TMA_LOADENS4_14ComposedLayoutINS4_7SwizzleILi3ELi4ELi3EEENS4_18smem_ptr_flag_bitsILi16EEENSS_INS5_IJSE_NSA_ILi8EEEEEENS5_IJSB_SE_EEEEEEEvNS4_8identityESZ_S19_vS1A_EENS_8epilogue10collective18CollectiveEpilogueINS1C_23Sm100TmaWarpSpecializedILi4ELi2ELi16ELb1ELb0EEEJSH_NS5_IJNSS_ISE_SB_EENSS_ISG_SB_EEEEESI_NS5_IJlSB_lEEESI_S1K_NS1C_6fusion15FusionCallbacksIS1G_NS1L_17LinearCombinationISI_fSI_fLNS_15FloatRoundStyleE2EEESH_S1J_JEEENS4_5SM1004TMEM4LOAD26SM100_TMEM_LOAD_16dp256b4xESZ_NS10_INS11_ILi2ELi4ELi3EEES14_NSS_INS5_IJS15_SG_EEENS5_IJSG_SB_EEEEEEENS4_17SM75_U32x4_LDSM_NENS4_14SM90_TMA_STOREES1Z_NS4_17SM90_U32x4_STSM_NENS4_39AutoVectorizingCopyWithAssumedAlignmentILi128EEEEEEvvEEEEvNT_6ParamsE)
        /*0d3c*/ 	.short	0x0380
        /*0d3e*/ 	.short	0x0800


	//----- nvinfo : EIATTR_SW_WAR
	.align		4
.L_55:
        /*0d40*/ 	.byte	0x04, 0x36
        /*0d42*/ 	.short	(.L_57 - .L_56)
.L_56:
        /*0d44*/ 	.word	0x00000008
.L_57:


//--------------------- .nv.callgraph             --------------------------
	.section	.nv.callgraph,"",@"SHT_CUDA_CALLGRAPH"
	.align	4
	.sectionentsize	8
	.align		4
        /*0000*/ 	.word	0x00000000
	.align		4
        /*0004*/ 	.word	0xffffffff
	.align		4
        /*0008*/ 	.word	index@(_ZN7cutlass13device_kernelINS_4gemm6kernel13GemmUniversalIN4cute5tupleIJiiiiEEENS1_10collective13CollectiveMmaINS1_35MainloopSm100TmaUmmaWarpSpecializedILi17ELi2ELi4ENS5_IJNS4_1CILi1EEESB_SB_EEEEENS5_IJNSA_ILi64EEENSA_ILi128EEENSA_ILi32EEEEEENS_6half_tENS5_IJSB_llEEESI_SJ_NS4_8TiledMMAINS4_8MMA_AtomIJNS4_20SM100_MMA_F16BF16_SSISI_SI_fLi64ELi128ELNS4_4UMMA5MajorE1ELSO_1ELNSN_7ScaleInE0ELSP_0EEEEEENS4_6LayoutISC_NS5_IJNSA_ILi0EEEST_ST_EEEEENS5_IJNS4_10UnderscoreESW_SW_EEEEENS4_13SM90_TMA_LOADENS4_14ComposedLayoutINS4_7SwizzleILi3ELi4ELi3EEENS4_18smem_ptr_flag_bitsILi16EEENSS_INS5_IJSE_NSA_ILi8EEEEEENS5_IJSB_SE_EEEEEEEvNS4_8identityESZ_S19_vS1A_EENS_8epilogue10collective18CollectiveEpilogueINS1C_23Sm100TmaWarpSpecializedILi4ELi2ELi16ELb1ELb0EEEJSH_NS5_IJNSS_ISE_SB_EENSS_ISG_SB_EEEEESI_NS5_IJlSB_lEEESI_S1K_NS1C_6fusion15FusionCallbacksIS1G_NS1L_17LinearCombinationISI_fSI_fLNS_15FloatRoundStyleE2EEESH_S1J_JEEENS4_5SM1004TMEM4LOAD26SM100_TMEM_LOAD_16dp256b4xESZ_NS10_INS11_ILi2ELi4ELi3EEES14_NSS_INS5_IJS15_SG_EEENS5_IJSG_SB_EEEEEEENS4_17SM75_U32x4_LDSM_NENS4_14SM90_TMA_STOREES1Z_NS4_17SM90_U32x4_STSM_NENS4_39AutoVectorizingCopyWithAssumedAlignmentILi128EEEEEEvvEEEEvNT_6ParamsE)
	.align		4
        /*000c*/ 	.word	index@(__assertfail)
	.align		4
        /*0010*/ 	.word	0x00000000
	.align		4
        /*0014*/ 	.word	0xfffffffe
	.align		4
        /*0018*/ 	.word	0x00000000
	.align		4
        /*001c*/ 	.word	0xfffffffd
	.align		4
        /*0020*/ 	.word	0x00000000
	.align		4
        /*0024*/ 	.word	0xfffffffc


//--------------------- .nv.constant4             --------------------------
	.section	.nv.constant4,"a",@progbits
	.align	8
	.align		8
.nv.constant4:
        /*0000*/ 	.dword	__assertfail
	.align		8
        /*0008*/ 	.dword	__unnamed_1
	.align		8
        /*0010*/ 	.dword	__unnamed_2
	.align		8
        /*0018*/ 	.dword	_ZN40_INTERNAL_6270ef37_4_k_cu_8fe8fcfd_298764cuda3std3__45__cpo5beginE
	.align		8
        /*0020*/ 	.dword	_ZN40_INTERNAL_6270ef37_4_k_cu_8fe8fcfd_298764cuda3std3__45__cpo3endE
	.align		8
        /*0028*/ 	.dword	_ZN40_INTERNAL_6270ef37_4_k_cu_8fe8fcfd_298764cuda3std3__45__cpo6cbeginE
	.align		8
        /*0030*/ 	.dword	_ZN40_INTERNAL_6270ef37_4_k_cu_8fe8fcfd_298764cuda3std3__45__cpo4cendE
	.align		8
        /*0038*/ 	.dword	_ZN40_INTERNAL_6270ef37_4_k_cu_8fe8fcfd_298764cuda3std3__442_GLOBAL__N__6270ef37_4_k_cu_8fe8fcfd_298766ignoreE
	.align		8
        /*0040*/ 	.dword	_ZN40_INTERNAL_6270ef37_4_k_cu_8fe8fcfd_298764cuda3std3__419piecewise_constructE
	.align		8
        /*0048*/ 	.dword	_ZN40_INTERNAL_6270ef37_4_k_cu_8fe8fcfd_298764cuda3std3__48in_placeE
	.align		8
        /*0050*/ 	.dword	_ZN40_INTERNAL_6270ef37_4_k_cu_8fe8fcfd_298764cuda3std6ranges3__45__cpo4swapE
	.align		8
        /*0058*/ 	.dword	_ZN40_INTERNAL_6270ef37_4_k_cu_8fe8fcfd_298764cuda3std6ranges3__45__cpo9iter_moveE
	.align		8
        /*0060*/ 	.dword	_ZN40_INTERNAL_6270ef37_4_k_cu_8fe8fcfd_298764cute7productE
	.align		8
        /*0068*/ 	.dword	_ZN40_INTERNAL_6270ef37_4_k_cu_8fe8fcfd_298764cute1_E
	.align		8
        /*0070*/ 	.dword	$str$25
	.align		8
        /*0078*/ 	.dword	$str$26
	.align		8
        /*0080*/ 	.dword	$str$27
	.align		8
        /*0088*/ 	.dword	$str$28


//--------------------- .text._ZN7cutlass13device_kernelINS_4gemm6kernel13GemmUniversalIN4cute5tupleIJiiiiEEENS1_10collective13CollectiveMmaINS1_35MainloopSm100TmaUmmaWarpSpecializedILi17ELi2ELi4ENS5_IJNS4_1CILi1EEESB_SB_EEEEENS5_IJNSA_ILi64EEENSA_ILi128EEENSA_ILi32EEEEEENS_6half_tENS5_IJSB_llEEESI_SJ_NS4_8TiledMMAINS4_8MMA_AtomIJNS4_20SM100_MMA_F16BF16_SSISI_SI_fLi64ELi128ELNS4_4UMMA5MajorE1ELSO_1ELNSN_7ScaleInE0ELSP_0EEEEEENS4_6LayoutISC_NS5_IJNSA_ILi0EEEST_ST_EEEEENS5_IJNS4_10UnderscoreESW_SW_EEEEENS4_13SM90_TMA_LOADENS4_14ComposedLayoutINS4_7SwizzleILi3ELi4ELi3EEENS4_18smem_ptr_flag_bitsILi16EEENSS_INS5_IJSE_NSA_ILi8EEEEEENS5_IJSB_SE_EEEEEEEvNS4_8identityESZ_S19_vS1A_EENS_8epilogue10collective18CollectiveEpilogueINS1C_23Sm100TmaWarpSpecializedILi4ELi2ELi16ELb1ELb0EEEJSH_NS5_IJNSS_ISE_SB_EENSS_ISG_SB_EEEEESI_NS5_IJlSB_lEEESI_S1K_NS1C_6fusion15FusionCallbacksIS1G_NS1L_17LinearCombinationISI_fSI_fLNS_15FloatRoundStyleE2EEESH_S1J_JEEENS4_5SM1004TMEM4LOAD26SM100_TMEM_LOAD_16dp256b4xESZ_NS10_INS11_ILi2ELi4ELi3EEES14_NSS_INS5_IJS15_SG_EEENS5_IJSG_SB_EEEEEEENS4_17SM75_U32x4_LDSM_NENS4_14SM90_TMA_STOREES1Z_NS4_17SM90_U32x4_STSM_NENS4_39AutoVectorizingCopyWithAssumedAlignmentILi128EEEEEEvvEEEEvNT_6ParamsE --------------------------
	.section	.text._ZN7cutlass13device_kernelINS_4gemm6kernel13GemmUniversalIN4cute5tupleIJiiiiEEENS1_10collective13CollectiveMmaINS1_35MainloopSm100TmaUmmaWarpSpecializedILi17ELi2ELi4ENS5_IJNS4_1CILi1EEESB_SB_EEEEENS5_IJNSA_ILi64EEENSA_ILi128EEENSA_ILi32EEEEEENS_6half_tENS5_IJSB_llEEESI_SJ_NS4_8TiledMMAINS4_8MMA_AtomIJNS4_20SM100_MMA_F16BF16_SSISI_SI_fLi64ELi128ELNS4_4UMMA5MajorE1ELSO_1ELNSN_7ScaleInE0ELSP_0EEEEEENS4_6LayoutISC_NS5_IJNSA_ILi0EEEST_ST_EEEEENS5_IJNS4_10UnderscoreESW_SW_EEEEENS4_13SM90_TMA_LOADENS4_14ComposedLayoutINS4_7SwizzleILi3ELi4ELi3EEENS4_18smem_ptr_flag_bitsILi16EEENSS_INS5_IJSE_NSA_ILi8EEEEEENS5_IJSB_SE_EEEEEEEvNS4_8identityESZ_S19_vS1A_EENS_8epilogue10collective18CollectiveEpilogueINS1C_23Sm100TmaWarpSpecializedILi4ELi2ELi16ELb1ELb0EEEJSH_NS5_IJNSS_ISE_SB_EENSS_ISG_SB_EEEEESI_NS5_IJlSB_lEEESI_S1K_NS1C_6fusion15FusionCallbacksIS1G_NS1L_17LinearCombinationISI_fSI_fLNS_15FloatRoundStyleE2EEESH_S1J_JEEENS4_5SM1004TMEM4LOAD26SM100_TMEM_LOAD_16dp256b4xESZ_NS10_INS11_ILi2ELi4ELi3EEES14_NSS_INS5_IJS15_SG_EEENS5_IJSG_SB_EEEEEEENS4_17SM75_U32x4_LDSM_NENS4_14SM90_TMA_STOREES1Z_NS4_17SM90_U32x4_STSM_NENS4_39AutoVectorizingCopyWithAssumedAlignmentILi128EEEEEEvvEEEEvNT_6ParamsE,"ax",@progbits
	.align	128
.text._ZN7cutlass13device_kernelINS_4gemm6kernel13GemmUniversalIN4cute5tupleIJiiiiEEENS1_10collective13CollectiveMmaINS1_35MainloopSm100TmaUmmaWarpSpecializedILi17ELi2ELi4ENS5_IJNS4_1CILi1EEESB_SB_EEEEENS5_IJNSA_ILi64EEENSA_ILi128EEENSA_ILi32EEEEEENS_6half_tENS5_IJSB_llEEESI_SJ_NS4_8TiledMMAINS4_8MMA_AtomIJNS4_20SM100_MMA_F16BF16_SSISI_SI_fLi64ELi128ELNS4_4UMMA5MajorE1ELSO_1ELNSN_7ScaleInE0ELSP_0EEEEEENS4_6LayoutISC_NS5_IJNSA_ILi0EEEST_ST_EEEEENS5_IJNS4_10UnderscoreESW_SW_EEEEENS4_13SM90_TMA_LOADENS4_14ComposedLayoutINS4_7SwizzleILi3ELi4ELi3EEENS4_18smem_ptr_flag_bitsILi16EEENSS_INS5_IJSE_NSA_ILi8EEEEEENS5_IJSB_SE_EEEEEEEvNS4_8identityESZ_S19_vS1A_EENS_8epilogue10collective18CollectiveEpilogueINS1C_23Sm100TmaWarpSpecializedILi4ELi2ELi16ELb1ELb0EEEJSH_NS5_IJNSS_ISE_SB_EENSS_ISG_SB_EEEEESI_NS5_IJlSB_lEEESI_S1K_NS1C_6fusion15FusionCallbacksIS1G_NS1L_17LinearCombinationISI_fSI_fLNS_15FloatRoundStyleE2EEESH_S1J_JEEENS4_5SM1004TMEM4LOAD26SM100_TMEM_LOAD_16dp256b4xESZ_NS10_INS11_ILi2ELi4ELi3EEES14_NSS_INS5_IJS15_SG_EEENS5_IJSG_SB_EEEEEEENS4_17SM75_U32x4_LDSM_NENS4_14SM90_TMA_STOREES1Z_NS4_17SM90_U32x4_STSM_NENS4_39AutoVectorizingCopyWithAssumedAlignmentILi128EEEEEEvvEEEEvNT_6ParamsE:
        .type           _ZN7cutlass13device_kernelINS_4gemm6kernel13GemmUniversalIN4cute5tupleIJiiiiEEENS1_10collective13CollectiveMmaINS1_35MainloopSm100TmaUmmaWarpSpecializedILi17ELi2ELi4ENS5_IJNS4_1CILi1EEESB_SB_EEEEENS5_IJNSA_ILi64EEENSA_ILi128EEENSA_ILi32EEEEEENS_6half_tENS5_IJSB_llEEESI_SJ_NS4_8TiledMMAINS4_8MMA_AtomIJNS4_20SM100_MMA_F16BF16_SSISI_SI_fLi64ELi128ELNS4_4UMMA5MajorE1ELSO_1ELNSN_7ScaleInE0ELSP_0EEEEEENS4_6LayoutISC_NS5_IJNSA_ILi0EEEST_ST_EEEEENS5_IJNS4_10UnderscoreESW_SW_EEEEENS4_13SM90_TMA_LOADENS4_14ComposedLayoutINS4_7SwizzleILi3ELi4ELi3EEENS4_18smem_ptr_flag_bitsILi16EEENSS_INS5_IJSE_NSA_ILi8EEEEEENS5_IJSB_SE_EEEEEEEvNS4_8identityESZ_S19_vS1A_EENS_8epilogue10collective18CollectiveEpilogueINS1C_23Sm100TmaWarpSpecializedILi4ELi2ELi16ELb1ELb0EEEJSH_NS5_IJNSS_ISE_SB_EENSS_ISG_SB_EEEEESI_NS5_IJlSB_lEEESI_S1K_NS1C_6fusion15FusionCallbacksIS1G_NS1L_17LinearCombinationISI_fSI_fLNS_15FloatRoundStyleE2EEESH_S1J_JEEENS4_5SM1004TMEM4LOAD26SM100_TMEM_LOAD_16dp256b4xESZ_NS10_INS11_ILi2ELi4ELi3EEES14_NSS_INS5_IJS15_SG_EEENS5_IJSG_SB_EEEEEEENS4_17SM75_U32x4_LDSM_NENS4_14SM90_TMA_STOREES1Z_NS4_17SM90_U32x4_STSM_NENS4_39AutoVectorizingCopyWithAssumedAlignmentILi128EEEEEEvvEEEEvNT_6ParamsE,@function
        .size           _ZN7cutlass13device_kernelINS_4gemm6kernel13GemmUniversalIN4cute5tupleIJiiiiEEENS1_10collective13CollectiveMmaINS1_35MainloopSm100TmaUmmaWarpSpecializedILi17ELi2ELi4ENS5_IJNS4_1CILi1EEESB_SB_EEEEENS5_IJNSA_ILi64EEENSA_ILi128EEENSA_ILi32EEEEEENS_6half_tENS5_IJSB_llEEESI_SJ_NS4_8TiledMMAINS4_8MMA_AtomIJNS4_20SM100_MMA_F16BF16_SSISI_SI_fLi64ELi128ELNS4_4UMMA5MajorE1ELSO_1ELNSN_7ScaleInE0ELSP_0EEEEEENS4_6LayoutISC_NS5_IJNSA_ILi0EEEST_ST_EEEEENS5_IJNS4_10UnderscoreESW_SW_EEEEENS4_13SM90_TMA_LOADENS4_14ComposedLayoutINS4_7SwizzleILi3ELi4ELi3EEENS4_18smem_ptr_flag_bitsILi16EEENSS_INS5_IJSE_NSA_ILi8EEEEEENS5_IJSB_SE_EEEEEEEvNS4_8identityESZ_S19_vS1A_EENS_8epilogue10collective18CollectiveEpilogueINS1C_23Sm100TmaWarpSpecializedILi4ELi2ELi16ELb1ELb0EEEJSH_NS5_IJNSS_ISE_SB_EENSS_ISG_SB_EEEEESI_NS5_IJlSB_lEEESI_S1K_NS1C_6fusion15FusionCallbacksIS1G_NS1L_17LinearCombinationISI_fSI_fLNS_15FloatRoundStyleE2EEESH_S1J_JEEENS4_5SM1004TMEM4LOAD26SM100_TMEM_LOAD_16dp256b4xESZ_NS10_INS11_ILi2ELi4ELi3EEES14_NSS_INS5_IJS15_SG_EEENS5_IJSG_SB_EEEEEEENS4_17SM75_U32x4_LDSM_NENS4_14SM90_TMA_STOREES1Z_NS4_17SM90_U32x4_STSM_NENS4_39AutoVectorizingCopyWithAssumedAlignmentILi128EEEEEEvvEEEEvNT_6ParamsE,(.L_x_216 - _ZN7cutlass13device_kernelINS_4gemm6kernel13GemmUniversalIN4cute5tupleIJiiiiEEENS1_10collective13CollectiveMmaINS1_35MainloopSm100TmaUmmaWarpSpecializedILi17ELi2ELi4ENS5_IJNS4_1CILi1EEESB_SB_EEEEENS5_IJNSA_ILi64EEENSA_ILi128EEENSA_ILi32EEEEEENS_6half_tENS5_IJSB_llEEESI_SJ_NS4_8TiledMMAINS4_8MMA_AtomIJNS4_20SM100_MMA_F16BF16_SSISI_SI_fLi64ELi128ELNS4_4UMMA5MajorE1ELSO_1ELNSN_7ScaleInE0ELSP_0EEEEEENS4_6LayoutISC_NS5_IJNSA_ILi0EEEST_ST_EEEEENS5_IJNS4_10UnderscoreESW_SW_EEEEENS4_13SM90_TMA_LOADENS4_14ComposedLayoutINS4_7SwizzleILi3ELi4ELi3EEENS4_18smem_ptr_flag_bitsILi16EEENSS_INS5_IJSE_NSA_ILi8EEEEEENS5_IJSB_SE_EEEEEEEvNS4_8identityESZ_S19_vS1A_EENS_8epilogue10collective18CollectiveEpilogueINS1C_23Sm100TmaWarpSpecializedILi4ELi2ELi16ELb1ELb0EEEJSH_NS5_IJNSS_ISE_SB_EENSS_ISG_SB_EEEEESI_NS5_IJlSB_lEEESI_S1K_NS1C_6fusion15FusionCallbacksIS1G_NS1L_17LinearCombinationISI_fSI_fLNS_15FloatRoundStyleE2EEESH_S1J_JEEENS4_5SM1004TMEM4LOAD26SM100_TMEM_LOAD_16dp256b4xESZ_NS10_INS11_ILi2ELi4ELi3EEES14_NSS_INS5_IJS15_SG_EEENS5_IJSG_SB_EEEEEEENS4_17SM75_U32x4_LDSM_NENS4_14SM90_TMA_STOREES1Z_NS4_17SM90_U32x4_STSM_NENS4_39AutoVectorizingCopyWithAssumedAlignmentILi128EEEEEEvvEEEEvNT_6ParamsE)
        .other          _ZN7cutlass13device_kernelINS_4gemm6kernel13GemmUniversalIN4cute5tupleIJiiiiEEENS1_10collective13CollectiveMmaINS1_35MainloopSm100TmaUmmaWarpSpecializedILi17ELi2ELi4ENS5_IJNS4_1CILi1EEESB_SB_EEEEENS5_IJNSA_ILi64EEENSA_ILi128EEENSA_ILi32EEEEEENS_6half_tENS5_IJSB_llEEESI_SJ_NS4_8TiledMMAINS4_8MMA_AtomIJNS4_20SM100_MMA_F16BF16_SSISI_SI_fLi64ELi128ELNS4_4UMMA5MajorE1ELSO_1ELNSN_7ScaleInE0ELSP_0EEEEEENS4_6LayoutISC_NS5_IJNSA_ILi0EEEST_ST_EEEEENS5_IJNS4_10UnderscoreESW_SW_EEEEENS4_13SM90_TMA_LOADENS4_14ComposedLayoutINS4_7SwizzleILi3ELi4ELi3EEENS4_18smem_ptr_flag_bitsILi16EEENSS_INS5_IJSE_NSA_ILi8EEEEEENS5_IJSB_SE_EEEEEEEvNS4_8identityESZ_S19_vS1A_EENS_8epilogue10collective18CollectiveEpilogueINS1C_23Sm100TmaWarpSpecializedILi4ELi2ELi16ELb1ELb0EEEJSH_NS5_IJNSS_ISE_SB_EENSS_ISG_SB_EEEEESI_NS5_IJlSB_lEEESI_S1K_NS1C_6fusion15FusionCallbacksIS1G_NS1L_17LinearCombinationISI_fSI_fLNS_15FloatRoundStyleE2EEESH_S1J_JEEENS4_5SM1004TMEM4LOAD26SM100_TMEM_LOAD_16dp256b4xESZ_NS10_INS11_ILi2ELi4ELi3EEES14_NSS_INS5_IJS15_SG_EEENS5_IJSG_SB_EEEEEEENS4_17SM75_U32x4_LDSM_NENS4_14SM90_TMA_STOREES1Z_NS4_17SM90_U32x4_STSM_NENS4_39AutoVectorizingCopyWithAssumedAlignmentILi128EEEEEEvvEEEEvNT_6ParamsE,@"STO_CUDA_ENTRY STV_DEFAULT"
_ZN7cutlass13device_kernelINS_4gemm6kernel13GemmUniversalIN4cute5tupleIJiiiiEEENS1_10collective13CollectiveMmaINS1_35MainloopSm100TmaUmmaWarpSpecializedILi17ELi2ELi4ENS5_IJNS4_1CILi1EEESB_SB_EEEEENS5_IJNSA_ILi64EEENSA_ILi128EEENSA_ILi32EEEEEENS_6half_tENS5_IJSB_llEEESI_SJ_NS4_8TiledMMAINS4_8MMA_AtomIJNS4_20SM100_MMA_F16BF16_SSISI_SI_fLi64ELi128ELNS4_4UMMA5MajorE1ELSO_1ELNSN_7ScaleInE0ELSP_0EEEEEENS4_6LayoutISC_NS5_IJNSA_ILi0EEEST_ST_EEEEENS5_IJNS4_10UnderscoreESW_SW_EEEEENS4_13SM90_TMA_LOADENS4_14ComposedLayoutINS4_7SwizzleILi3ELi4ELi3EEENS4_18smem_ptr_flag_bitsILi16EEENSS_INS5_IJSE_NSA_ILi8EEEEEENS5_IJSB_SE_EEEEEEEvNS4_8identityESZ_S19_vS1A_EENS_8epilogue10collective18CollectiveEpilogueINS1C_23Sm100TmaWarpSpecializedILi4ELi2ELi16ELb1ELb0EEEJSH_NS5_IJNSS_ISE_SB_EENSS_ISG_SB_EEEEESI_NS5_IJlSB_lEEESI_S1K_NS1C_6fusion15FusionCallbacksIS1G_NS1L_17LinearCombinationISI_fSI_fLNS_15FloatRoundStyleE2EEESH_S1J_JEEENS4_5SM1004TMEM4LOAD26SM100_TMEM_LOAD_16dp256b4xESZ_NS10_INS11_ILi2ELi4ELi3EEES14_NSS_INS5_IJS15_SG_EEENS5_IJSG_SB_EEEEEEENS4_17SM75_U32x4_LDSM_NENS4_14SM90_TMA_STOREES1Z_NS4_17SM90_U32x4_STSM_NENS4_39AutoVectorizingCopyWithAssumedAlignmentILi128EEEEEEvvEEEEvNT_6ParamsE:
[----:B------:R-:W1:Y:S01]  /*0000*/  LDC R1, c[0x0][0x37c] ;  /* 0x0000df00ff017b82 */ /* 0x000e620000000800 */
[----:B------:R-:W2:Y:S01]  /*0010*/  S2R R72, SR_TID.X ;  /* 0x0000000000487919 */ /* 0x000ea20000002100 */
[----:B------:R-:W3:Y:S01]  /*0020*/  LDCU.64 UR4, c[0x0][0x890] ;  /* 0x00011200ff0477ac */ /* 0x000ee20008000a00 */
[----:B------:R-:W-:Y:S02]  /*0030*/  PRMT R59, RZ, 0x7610, R59 ;  /* 0x00007610ff3b7816 */ /* 0x000fe4000000003b */
[----:B------:R-:W-:Y:S01]  /*0040*/  ELECT P5, URZ, PT ;  /* 0x0000000000ff782f */ /* 0x000fe200038a0000 */
[----:B------:R-:W4:Y:S01]  /*0050*/  LDCU.64 UR46, c[0x0][0x358] ;  /* 0x00006b00ff2e77ac */ /* 0x000f220008000a00 */
[----:B---3--:R-:W-:-:S04]  /*0060*/  UISETP.NE.U32.AND UP0, UPT, UR4, URZ, UPT ;  /* 0x000000ff0400728c */ /* 0x008fc8000bf05070 */
[----:B------:R-:W-:Y:S01]  /*0070*/  UISETP.NE.AND.EX UP0, UPT, UR5, URZ, UPT, UP0 ;  /* 0x000000ff0500728c */ /* 0x000fe2000bf05300 */
[----:B--2---:R-:W-:-:S05]  /*0080*/  SHF.R.U32.HI R65, RZ, 0x5, R72 ;  /* 0x00000005ff417819 */ /* 0x004fca0000011648 */
[----:B------:R-:W2:Y:S02]  /*0090*/  SHFL.IDX PT, R0, R65, RZ, 0x1f ;  /* 0x00001fff41007589 */ /* 0x000ea400000e0000 */
[----:B--2---:R-:W-:Y:S01]  /*00a0*/  R2UR UR8, R0 ;  /* 0x00000000000872ca */ /* 0x004fe200000e0000 */
[----:B-1--4-:R-:W-:-:S14]  /*00b0*/  BRA.U UP0, `(.L_x_0) ;  /* 0x00000001002c7547 */ /* 0x012fdc000b800000 */
[----:B------:R-:W1:Y:S02]  /*00c0*/  LDCU.64 UR6, c[0x0][0x888] ;  /* 0x00011100ff0677ac */ /* 0x000e640008000a00 */
[----:B-1----:R-:W-:-:S04]  /*00d0*/  UISETP.NE.U32.AND UP0, UPT, UR6, URZ, UPT ;  /* 0x000000ff0600728c */ /* 0x002fc8000bf05070 */
[----:B------:R-:W-:-:S09]  /*00e0*/  UISETP.NE.AND.EX UP0, UPT, UR7, URZ, UPT, UP0 ;  /* 0x000000ff0700728c */ /* 0x000fd2000bf05300 */
[----:B------:R-:W-:Y:S05]  /*00f0*/  BRA.U !UP0, `(.L_x_1) ;  /* 0x0000000108107547 */ /* 0x000fea000b800000 */
[----:B------:R-:W1:Y:S02]  /*0100*/  LDC.64 R2, c[0x0][0x888] ;  /* 0x00022200ff027b82 */ /* 0x000e640000000a00 */
[----:B-1----:R1:W5:Y:S01]  /*0110*/  LDG.E R35, desc[UR46][R2.64] ;  /* 0x0000002e02237981 */ /* 0x002362000c1e1900 */
[----:B------:R-:W-:Y:S01]  /*0120*/  HFMA2 R59, -RZ, RZ, 0, 5.9604644775390625e-08 ;  /* 0x00000001ff3b7431 */ /* 0x000fe200000001ff */
[----:B------:R-:W-:Y:S05]  /*0130*/  BRA `(.L_x_0) ;  /* 0x00000000000c7947 */ /* 0x000fea0003800000 */
.L_x_1:
[----:B------:R-:W1:Y:S01]  /*0140*/  LDCU UR6, c[0x0][0x880] ;  /* 0x00011000ff0677ac */ /* 0x000e620008000800 */
[----:B------:R-:W-:Y:S01]  /*0150*/  HFMA2 R59, -RZ, RZ, 0, 5.9604644775390625e-08 ;  /* 0x00000001ff3b7431 */ /* 0x000fe200000001ff */
[----:B-1----:R-:W-:-:S07]  /*0160*/  MOV R35, UR6 ;  /* 0x0000000600237c02 */ /* 0x002fce0008000f00 */
.L_x_0:
[----:B------:R-:W2:Y:S02]  /*0170*/  LDCU.64 UR6, c[0x0][0x8b0] ;  /* 0x00011600ff0677ac */ /* 0x000ea40008000a00 */
[----:B--2---:R-:W-:-:S04]  /*0180*/  UISETP.NE.U32.AND UP0, UPT, UR6, URZ, UPT ;  /* 0x000000ff0600728c */ /* 0x004fc8000bf05070 */
[----:B------:R-:W-:-:S09]  /*0190*/  UISETP.NE.AND.EX UP0, UPT, UR7, URZ, UPT, UP0 ;  /* 0x000000ff0700728c */ /* 0x000fd2000bf05300 */
[----:B------:R-:W-:Y:S05]  /*01a0*/  BRA.U UP0, `(.L_x_2) ;  /* 0x0000000100247547 */ /* 0x000fea000b800000 */
[----:B------:R-:W2:Y:S02]  /*01b0*/  LDCU.64 UR6, c[0x0][0x8a8] ;  /* 0x00011500ff0677ac */ /* 0x000ea40008000a00 */
[----:B--2---:R-:W-:-:S04]  /*01c0*/  UISETP.NE.U32.AND UP0, UPT, UR6, URZ, UPT ;  /* 0x000000ff0600728c */ /* 0x004fc8000bf05070 */
[----:B------:R-:W-:-:S09]  /*01d0*/  UISETP.NE.AND.EX UP0, UPT, UR7, URZ, UPT, UP0 ;  /* 0x000000ff0700728c */ /* 0x000fd2000bf05300 */
[----:B------:R-:W-:Y:S05]  /*01e0*/  BRA.U !UP0, `(.L_x_3) ;  /* 0x00000001080c7547 */ /* 0x000fea000b800000 */
[----:B-1----:R-:W1:Y:S02]  /*01f0*/  LDC.64 R2, c[0x0][0x8a8] ;  /* 0x00022a00ff027b82 */ /* 0x002e640000000a00 */
[----:B-1----:R2:W5:Y:S01]  /*0200*/  LDG.E R33, desc[UR46][R2.64] ;  /* 0x0000002e02217981 */ /* 0x002562000c1e1900 */
[----:B------:R-:W-:Y:S05]  /*0210*/  BRA `(.L_x_2) ;  /* 0x0000000000087947 */ /* 0x000fea0003800000 */
.L_x_3:
[----:B------:R-:W2:Y:S02]  /*0220*/  LDCU UR6, c[0x0][0x8a0] ;  /* 0x00011400ff0677ac */ /* 0x000ea40008000800 */
[----:B--2---:R-:W-:Y:S02]  /*0230*/  MOV R33, UR6 ;  /* 0x0000000600217c02 */ /* 0x004fe40008000f00 */
.L_x_2:
[----:B------:R-:W-:Y:S01]  /*0240*/  IMAD.U32 R0, RZ, RZ, UR8 ;  /* 0x00000008ff007e24 */ /* 0x000fe2000f8e00ff */
[----:B------:R-:W-:Y:S04]  /*0250*/  BSSY.RECONVERGENT B0, `(.L_x_4) ;  /* 0x000000c000007945 */ /* 0x000fe80003800200 */
[C---:B------:R-:W-:Y:S02]  /*0260*/  ISETP.NE.OR P1, PT, R0.reuse, 0x1, !P5 ;  /* 0x000000010000780c */ /* 0x040fe40006f25670 */
[----:B------:R-:W-:-:S11]  /*0270*/  ISETP.NE.OR P0, PT, R0, 0x3, !P5 ;  /* 0x000000030000780c */ /* 0x000fd60006f05670 */
[----:B------:R-:W-:Y:S05]  /*0280*/  @P1 BRA `(.L_x_5) ;  /* 0x0000000000201947 */ /* 0x000fea0003800000 */
[----:B------:R-:W3:Y:S02]  /*0290*/  LDCU.64 UR6, c[0x0][0x348] ;  /* 0x00006900ff0677ac */ /* 0x000ee40008000a00 */
[----:B---3--:R-:W-:Y:S02]  /*02a0*/  UIADD3 UR10, UP1, UPT, UR6, 0x80, URZ ;  /* 0x00000080060a7890 */ /* 0x008fe4000ff3e0ff */
[----:B------:R-:W-:Y:S02]  /*02b0*/  UIADD3 UR6, UP0, UPT, UR6, 0x180, URZ ;  /* 0x0000018006067890 */ /* 0x000fe4000ff1e0ff */
[----:B------:R-:W-:Y:S02]  /*02c0*/  UIADD3.X UR11, UPT, UPT, URZ, UR7, URZ, UP1, !UPT ;  /* 0x00000007ff0b7290 */ /* 0x000fe40008ffe4ff */
[----:B------:R-:W-:-:S07]  /*02d0*/  UIADD3.X UR7, UPT, UPT, URZ, UR7, URZ, UP0, !UPT ;  /* 0x00000007ff077290 */ /* 0x000fce00087fe4ff */
[----:B------:R3:W-:Y:S02]  /*02e0*/  UTMACCTL.PF [UR10] ;  /* 0x000000000a0079b9 */ /* 0x0007e40008040000 */
[----:B------:R3:W-:Y:S02]  /*02f0*/  UTMACCTL.PF [UR6] ;  /* 0x00000000060079b9 */ /* 0x0007e40008040000 */
[----:B---3--:R-:W-:Y:S01]  /*0300*/  NOP ;  /* 0x0000000000007918 */ /* 0x008fe20000000000 */
.L_x_5:
[----:B------:R-:W-:Y:S05]  /*0310*/  BSYNC.RECONVERGENT B0 ;  /* 0x0000000000007941 */ /* 0x000fea0003800200 */
.L_x_4:
[----:B------:R-:W-:Y:S04]  /*0320*/  BSSY.RECONVERGENT B0, `(.L_x_6) ;  /* 0x000000a000007945 */ /* 0x000fe80003800200 */
        /* <DEDUP_REMOVED lines=9> */
.L_x_7:
[----:B------:R-:W-:Y:S05]  /*03c0*/  BSYNC.RECONVERGENT B0 ;  /* 0x0000000000007941 */ /* 0x000fea0003800200 */
.L_x_6:
[----:B------:R-:W3:Y:S01]  /*03d0*/  LDCU.64 UR6, c[0x0][0x888] ;  /* 0x00011100ff0677ac */ /* 0x000ee20008000a00 */
[----:B------:R-:W-:Y:S02]  /*03e0*/  UISETP.EQ.U32.AND UP1, UPT, UR4, URZ, UPT ;  /* 0x000000ff0400728c */ /* 0x000fe4000bf22070 */
[----:B------:R-:W-:Y:S02]  /*03f0*/  UPLOP3.LUT UP2, UPT, UPT, UPT, UPT, 0x80, 0x8 ;  /* 0x000000000008789c */ /* 0x000fe40003f4f070 */
[----:B---3--:R-:W-:-:S04]  /*0400*/  UISETP.NE.U32.AND UP0, UPT, UR6, URZ, UPT ;  /* 0x000000ff0600728c */ /* 0x008fc8000bf05070 */
[----:B------:R-:W-:-:S04]  /*0410*/  UISETP.NE.AND.EX UP0, UPT, UR7, URZ, UPT, UP0 ;  /* 0x000000ff0700728c */ /* 0x000fc8000bf05300 */
[----:B------:R-:W-:-:S04]  /*0420*/  UISETP.EQ.OR.EX UP3, UPT, UR5, URZ, !UP0, UP1 ;  /* 0x000000ff0500728c */ /* 0x000fc8000c762710 */
[----:B------:R-:W-:-:S05]  /*0430*/  UP2UR UR50, UPR, URZ, 0x8 ;  /* 0x00000008ff327883 */ /* 0x000fca0008000000 */
[----:B------:R-:W-:Y:S07]  /*0440*/  BRA.U !UP3, `(.L_x_8) ;  /* 0x000000010b207547 */ /* 0x000fee000b800000 */
[----:B------:R-:W-:Y:S01]  /*0450*/  UISETP.NE.U32.AND UP2, UPT, UR4, URZ, UPT ;  /* 0x000000ff0400728c */ /* 0x000fe2000bf45070 */
[----:B-----5:R-:W-:Y:S01]  /*0460*/  FSETP.NEU.AND P0, PT, R35, RZ, PT ;  /* 0x000000ff2300720b */ /* 0x020fe20003f0d000 */
[----:B------:R-:W-:Y:S02]  /*0470*/  USEL UR4, URZ, 0xffffffff, UP0 ;  /* 0xffffffffff047887 */ /* 0x000fe40008000000 */
[----:B------:R-:W-:-:S10]  /*0480*/  UISETP.NE.AND.EX UP2, UPT, UR5, URZ, UPT, UP2 ;  /* 0x000000ff0500728c */ /* 0x000fd4000bf45320 */
[----:B------:R-:W-:Y:S01]  /*0490*/  VOTEU.ANY UP1, P0 ;  /* 0x0000000000ff7886 */ /* 0x000fe20000020100 */
[----:B------:R-:W-:-:S04]  /*04a0*/  @!UP2 USEL UR4, URZ, 0xffffffff, UP1 ;  /* 0xffffffffff04a887 */ /* 0x000fc80008800000 */
[----:B------:R-:W-:-:S04]  /*04b0*/  ULOP3.LUT UR4, UR4, 0x1, URZ, 0xc0, !UPT ;  /* 0x0000000104047892 */ /* 0x000fc8000f8ec0ff */
[----:B------:R-:W-:-:S11]  /*04c0*/  UISETP.NE.U32.AND UP2, UPT, UR4, 0x1, UPT ;  /* 0x000000010400788c */ /* 0x000fd6000bf45070 */
.L_x_8:
[----:B-12---:R-:W1:Y:S01]  /*04d0*/  SHFL.IDX PT, R2, R65, RZ, 0x1f ;  /* 0x00001fff41027589 */ /* 0x006e6200000e0000 */
[----:B------:R-:W-:-:S04]  /*04e0*/  UISETP.NE.AND UP1, UPT, UR8, 0x2, UPT ;  /* 0x000000020800788c */ /* 0x000fc8000bf25270 */
[----:B------:R-:W-:Y:S01]  /*04f0*/  USEL UR6, URZ, 0x1, UP1 ;  /* 0x00000001ff067887 */ /* 0x000fe20008800000 */
[----:B-1----:R-:W-:-:S13]  /*0500*/  ISETP.NE.AND P0, PT, R2, RZ, PT ;  /* 0x000000ff0200720c */ /* 0x002fda0003f05270 */
[----:B------:R-:W-:Y:S05]  /*0510*/  @P0 BRA `(.L_x_9) ;  /* 0x0000000000bc0947 */ /* 0x000fea0003800000 */
[----:B------:R-:W-:Y:S01]  /*0520*/  ELECT P0, URZ, PT ;  /* 0x0000000000ff782f */ /* 0x000fe20003800000 */
[----:B------:R-:W-:-:S12]  /*0530*/  BSSY.RECONVERGENT B0, `(.L_x_9) ;  /* 0x000002d000007945 */ /* 0x000fd80003800200 */
[----:B------:R-:W-:Y:S05]  /*0540*/  @!P0 BRA `(.L_x_10) ;  /* 0x0000000000ac8947 */ /* 0x000fea0003800000 */
[----:B------:R-:W1:Y:S01]  /*0550*/  S2UR UR5, SR_CgaCtaId ;  /* 0x00000000000579c3 */ /* 0x000e620000008800 */
[----:B------:R-:W-:Y:S01]  /*0560*/  UMOV UR7, 0x400 ;  /* 0x0000040000077882 */ /* 0x000fe20000000000 */
[----:B------:R-:W-:Y:S02]  /*0570*/  UMOV UR4, 0x1 ;  /* 0x0000000100047882 */ /* 0x000fe40000000000 */
[----:B------:R-:W-:-:S04]  /*0580*/  UIADD3 UR10, UPT, UPT, -UR4, 0x100000, URZ ;  /* 0x00100000040a7890 */ /* 0x000fc8000fffe1ff */
[----:B------:R-:W-:Y:S02]  /*0590*/  USHF.L.U32 UR11, UR10, 0xb, URZ ;  /* 0x0000000b0a0b7899 */ /* 0x000fe400080006ff */
[----:B------:R-:W-:Y:S02]  /*05a0*/  USHF.L.U32 UR10, UR10, 0x1, URZ ;  /* 0x000000010a0a7899 */ /* 0x000fe400080006ff */
[----:B-1----:R-:W-:Y:S01]  /*05b0*/  ULEA UR5, UR5, UR7, 0x18 ;  /* 0x0000000705057291 */ /* 0x002fe2000f8ec0ff */
[----:B------:R-:W1:Y:S11]  /*05c0*/  FENCE.VIEW.ASYNC.S ;  /* 0x00000000000073c6 */ /* 0x000e760000000000 */
[----:B-1----:R1:W2:Y:S01]  /*05d0*/  SYNCS.EXCH.64 URZ, [UR5], UR10 ;  /* 0x0000000a05ff75b2 */ /* 0x0022a20008000100 */
[----:B------:R1:W3:Y:S01]  /*05e0*/  SYNCS.EXCH.64 URZ, [UR5+0x88], UR10 ;  /* 0x0000880a05ff75b2 */ /* 0x0002e20008000100 */
[----:B------:R1:W4:Y:S01]  /*05f0*/  SYNCS.EXCH.64 URZ, [UR5+0x8], UR10 ;  /* 0x0000080a05ff75b2 */ /* 0x0003220008000100 */
[----:B------:R1:W1:Y:S01]  /*0600*/  SYNCS.EXCH.64 URZ, [UR5+0x90], UR10 ;  /* 0x0000900a05ff75b2 */ /* 0x0002620008000100 */
        /* <DEDUP_REMOVED lines=30> */
[----:B--234-:R-:W-:Y:S01]  /*07f0*/  NOP ;  /* 0x0000000000007918 */ /* 0x01cfe20000000000 */
.L_x_10:
[----:B-1----:R-:W-:Y:S05]  /*0800*/  BSYNC.RECONVERGENT B0 ;  /* 0x0000000000007941 */ /* 0x002fea0003800200 */
.L_x_9:
[----:B------:R-:W1:Y:S01]  /*0810*/  SHFL.IDX PT, R2, R65, RZ, 0x1f ;  /* 0x00001fff41027589 */ /* 0x000e6200000e0000 */
[----:B------:R-:W-:Y:S01]  /*0820*/  NOP ;  /* 0x0000000000007918 */ /* 0x000fe20000000000 */
[----:B-1----:R-:W-:-:S13]  /*0830*/  ISETP.NE.AND P0, PT, R2, 0x1, PT ;  /* 0x000000010200780c */ /* 0x002fda0003f05270 */
[----:B------:R-:W-:Y:S05]  /*0840*/  @P0 BRA `(.L_x_11) ;  /* 0x0000000000580947 */ /* 0x000fea0003800000 */
[----:B------:R-:W1:Y:S01]  /*0850*/  S2UR UR7, SR_CgaCtaId ;  /* 0x00000000000779c3 */ /* 0x000e620000008800 */
[----:B------:R-:W-:Y:S01]  /*0860*/  UMOV UR9, 0x400 ;  /* 0x0000040000097882 */ /* 0x000fe20000000000 */
[----:B------:R-:W-:Y:S01]  /*0870*/  UMOV UR5, 0x20 ;  /* 0x0000002000057882 */ /* 0x000fe20000000000 */
[----:B------:R-:W-:Y:S01]  /*0880*/  UMOV UR4, 0x80 ;  /* 0x0000008000047882 */ /* 0x000fe20000000000 */
[----:B------:R-:W-:-:S04]  /*0890*/  UIADD3 UR10, UPT, UPT, -UR5, 0x100000, URZ ;  /* 0x00100000050a7890 */ /* 0x000fc8000fffe1ff */
[----:B------:R-:W-:Y:S02]  /*08a0*/  USHF.L.U32 UR11, UR10, 0xb, URZ ;  /* 0x0000000b0a0b7899 */ /* 0x000fe400080006ff */
[----:B------:R-:W-:Y:S02]  /*08b0*/  USHF.L.U32 UR10, UR10, 0x1, URZ ;  /* 0x000000010a0a7899 */ /* 0x000fe400080006ff */
[----:B------:R-:W-:-:S04]  /*08c0*/  UIADD3 UR4, UPT, UPT, -UR4, 0x100000, URZ ;  /* 0x0010000004047890 */ /* 0x000fc8000fffe1ff */
[----:B------:R-:W-:Y:S02]  /*08d0*/  USHF.L.U32 UR5, UR4, 0xb, URZ ;  /* 0x0000000b04057899 */ /* 0x000fe400080006ff */
[----:B------:R-:W-:Y:S01]  /*08e0*/  USHF.L.U32 UR4, UR4, 0x1, URZ ;  /* 0x0000000104047899 */ /* 0x000fe200080006ff */
[----:B------:R-:W-:Y:S01]  /*08f0*/  ELECT P0, URZ, PT ;  /* 0x0000000000ff782f */ /* 0x000fe20003800000 */
[----:B-1----:R-:W-:Y:S01]  /*0900*/  ULEA UR7, UR7, UR9, 0x18 ;  /* 0x0000000907077291 */ /* 0x002fe2000f8ec0ff */
[----:B------:R-:W1:Y:S11]  /*0910*/  FENCE.VIEW.ASYNC.S ;  /* 0x00000000000073c6 */ /* 0x000e760000000000 */
[----:B-1----:R1:W2:Y:S01]  /*0920*/  SYNCS.EXCH.64 URZ, [UR7+0x110], UR10 ;  /* 0x0001100a07ff75b2 */ /* 0x0022a20008000100 */
[----:B------:R1:W3:Y:S01]  /*0930*/  SYNCS.EXCH.64 URZ, [UR7+0x130], UR4 ;  /* 0x0001300407ff75b2 */ /* 0x0002e20008000100 */
[----:B------:R1:W4:Y:S01]  /*0940*/  SYNCS.EXCH.64 URZ, [UR7+0x118], UR10 ;  /* 0x0001180a07ff75b2 */ /* 0x0003220008000100 */
[----:B------:R1:W1:Y:S01]  /*0950*/  SYNCS.EXCH.64 URZ, [UR7+0x138], UR4 ;  /* 0x0001380407ff75b2 */ /* 0x0002620008000100 */
[----:B------:R1:W1:Y:S01]  /*0960*/  SYNCS.EXCH.64 URZ, [UR7+0x120], UR10 ;  /* 0x0001200a07ff75b2 */ /* 0x0002620008000100 */
[----:B------:R1:W1:Y:S01]  /*0970*/  SYNCS.EXCH.64 URZ, [UR7+0x140], UR4 ;  /* 0x0001400407ff75b2 */ /* 0x0002620008000100 */
[----:B------:R1:W1:Y:S01]  /*0980*/  SYNCS.EXCH.64 URZ, [UR7+0x128], UR10 ;  /* 0x0001280a07ff75b2 */ /* 0x0002620008000100 */
[----:B------:R1:W1:Y:S01]  /*0990*/  SYNCS.EXCH.64 URZ, [UR7+0x148], UR4 ;  /* 0x0001480407ff75b2 */ /* 0x0002620008000100 */
[----:B------:R-:W-:Y:S01]  /*09a0*/  NOP ;  /* 0x0000000000007918 */ /* 0x000fe20000000000 */
.L_x_11:
[----:B------:R-:W2:Y:S01]  /*09b0*/  SHFL.IDX PT, R2, R65, RZ, 0x1f ;  /* 0x00001fff41027589 */ /* 0x000ea200000e0000 */
[----:B------:R-:W-:Y:S01]  /*09c0*/  NOP ;  /* 0x0000000000007918 */ /* 0x000fe20000000000 */
[----:B--2---:R-:W-:-:S13]  /*09d0*/  ISETP.NE.AND P0, PT, R2, 0x3, PT ;  /* 0x000000030200780c */ /* 0x004fda0003f05270 */
[----:B------:R-:W-:Y:S05]  /*09e0*/  @P0 BRA `(.L_x_12) ;  /* 0x0000000000300947 */ /* 0x000fea0003800000 */
[----:B-1----:R-:W1:Y:S01]  /*09f0*/  S2UR UR5, SR_CgaCtaId ;  /* 0x00000000000579c3 */ /* 0x002e620000008800 */
[----:B------:R-:W-:Y:S01]  /*0a00*/  UMOV UR7, 0x400 ;  /* 0x0000040000077882 */ /* 0x000fe20000000000 */
[----:B------:R-:W-:Y:S01]  /*0a10*/  UMOV UR4, 0x20 ;  /* 0x0000002000047882 */ /* 0x000fe20000000000 */
[----:B------:R-:W-:Y:S01]  /*0a20*/  ELECT P0, URZ, PT ;  /* 0x0000000000ff782f */ /* 0x000fe20003800000 */
[----:B------:R-:W-:-:S04]  /*0a30*/  UIADD3 UR10, UPT, UPT, -UR4, 0x100000, URZ ;  /* 0x00100000040a7890 */ /* 0x000fc8000fffe1ff */
[----:B------:R-:W-:Y:S02]  /*0a40*/  USHF.L.U32 UR11, UR10, 0xb, URZ ;  /* 0x0000000b0a0b7899 */ /* 0x000fe400080006ff */
[----:B------:R-:W-:Y:S02]  /*0a50*/  USHF.L.U32 UR10, UR10, 0x1, URZ ;  /* 0x000000010a0a7899 */ /* 0x000fe400080006ff */
[----:B-1----:R-:W-:Y:S01]  /*0a60*/  ULEA UR5, UR5, UR7, 0x18 ;  /* 0x0000000705057291 */ /* 0x002fe2000f8ec0ff */
[----:B------:R-:W1:Y:S11]  /*0a70*/  FENCE.VIEW.ASYNC.S ;  /* 0x00000000000073c6 */ /* 0x000e760000000000 */
[----:B-1----:R2:W1:Y:S01]  /*0a80*/  SYNCS.EXCH.64 URZ, [UR5+0x150], UR10 ;  /* 0x0001500a05ff75b2 */ /* 0x0024620008000100 */
[----:B------:R2:W1:Y:S02]  /*0a90*/  SYNCS.EXCH.64 URZ, [UR5+0x158], UR10 ;  /* 0x0001580a05ff75b2 */ /* 0x0004640008000100 */
[----:B--2---:R-:W-:Y:S01]  /*0aa0*/  NOP ;  /* 0x0000000000007918 */ /* 0x004fe20000000000 */
.L_x_12:
[----:B------:R-:W2:Y:S01]  /*0ab0*/  SHFL.IDX PT, R2, R65, RZ, 0x1f ;  /* 0x00001fff41027589 */ /* 0x000ea200000e0000 */
[----:B------:R-:W-:Y:S01]  /*0ac0*/  NOP ;  /* 0x0000000000007918 */ /* 0x000fe20000000000 */
[----:B--2---:R-:W-:-:S13]  /*0ad0*/  ISETP.NE.AND P0, PT, R2, 0x4, PT ;  /* 0x000000040200780c */ /* 0x004fda0003f05270 */
[----:B------:R-:W-:Y:S05]  /*0ae0*/  @P0 BRA `(.L_x_13) ;  /* 0x00000000004c0947 */ /* 0x000fea0003800000 */
[----:B-1----:R-:W1:Y:S01]  /*0af0*/  S2UR UR5, SR_CgaCtaId ;  /* 0x00000000000579c3 */ /* 0x002e620000008800 */
[----:B------:R-:W-:Y:S01]  /*0b00*/  UMOV UR9, 0x100 ;  /* 0x0000010000097882 */ /* 0x000fe20000000000 */
[----:B------:R-:W-:Y:S01]  /*0b10*/  UMOV UR7, 0x400 ;  /* 0x0000040000077882 */ /* 0x000fe20000000000 */
[----:B------:R-:W-:Y:S01]  /*0b20*/  USEL UR9, UR9, 0xe0, UP2 ;  /* 0x000000e009097887 */ /* 0x000fe20009000000 */
[----:B------:R-:W-:Y:S01]  /*0b30*/  UMOV UR4, 0x1 ;  /* 0x0000000100047882 */ /* 0x000fe20000000000 */
[----:B------:R-:W-:Y:S01]  /*0b40*/  ELECT P0, URZ, PT ;  /* 0x0000000000ff782f */ /* 0x000fe20003800000 */
[----:B------:R-:W-:-:S04]  /*0b50*/  UIADD3 UR10, UPT, UPT, -UR4, 0x100000, URZ ;  /* 0x00100000040a7890 */ /* 0x000fc8000fffe1ff */
[----:B------:R-:W-:Y:S02]  /*0b60*/  USHF.L.U32 UR11, UR10, 0xb, URZ ;  /* 0x0000000b0a0b7899 */ /* 0x000fe400080006ff */
[----:B------:R-:W-:Y:S02]  /*0b70*/  USHF.L.U32 UR10, UR10, 0x1, URZ ;  /* 0x000000010a0a7899 */ /* 0x000fe400080006ff */
[----:B------:R-:W-:-:S04]  /*0b80*/  UIADD3 UR12, UPT, UPT, -UR9, 0x100000, URZ ;  /* 0x00100000090c7890 */ /* 0x000fc8000fffe1ff */
[----:B------:R-:W-:Y:S02]  /*0b90*/  USHF.L.U32 UR13, UR12, 0xb, URZ ;  /* 0x0000000b0c0d7899 */ /* 0x000fe400080006ff */
[----:B------:R-:W-:Y:S02]  /*0ba0*/  USHF.L.U32 UR12, UR12, 0x1, URZ ;  /* 0x000000010c0c7899 */ /* 0x000fe400080006ff */
[----:B-1----:R-:W-:Y:S01]  /*0bb0*/  ULEA UR5, UR5, UR7, 0x18 ;  /* 0x0000000705057291 */ /* 0x002fe2000f8ec0ff */
[----:B------:R-:W1:Y:S11]  /*0bc0*/  FENCE.VIEW.ASYNC.S ;  /* 0x00000000000073c6 */ /* 0x000e760000000000 */
[----:B-1----:R2:W1:Y:S01]  /*0bd0*/  SYNCS.EXCH.64 URZ, [UR5+0x160], UR10 ;  /* 0x0001600a05ff75b2 */ /* 0x0024620008000100 */
[----:B------:R2:W1:Y:S01]  /*0be0*/  SYNCS.EXCH.64 URZ, [UR5+0x170], UR12 ;  /* 0x0001700c05ff75b2 */ /* 0x0004620008000100 */
[----:B------:R2:W1:Y:S01]  /*0bf0*/  SYNCS.EXCH.64 URZ, [UR5+0x168], UR10 ;  /* 0x0001680a05ff75b2 */ /* 0x0004620008000100 */
[----:B------:R2:W1:Y:S02]  /*0c00*/  SYNCS.EXCH.64 URZ, [UR5+0x178], UR12 ;  /* 0x0001780c05ff75b2 */ /* 0x0004640008000100 */
[----:B--2---:R-:W-:Y:S01]  /*0c10*/  NOP ;  /* 0x0000000000007918 */ /* 0x004fe20000000000 */
.L_x_13:
[----:B------:R-:W2:Y:S01]  /*0c20*/  SHFL.IDX PT, R2, R65, RZ, 0x1f ;  /* 0x00001fff41027589 */ /* 0x000ea200000e0000 */
[----:B------:R-:W-:Y:S01]  /*0c30*/  NOP ;  /* 0x0000000000007918 */ /* 0x000fe20000000000 */
[----:B--2---:R-:W-:-:S13]  /*0c40*/  ISETP.NE.AND P0, PT, R2, 0x5, PT ;  /* 0x000000050200780c */ /* 0x004fda0003f05270 */
[----:B------:R-:W-:Y:S05]  /*0c50*/  @P0 BRA `(.L_x_14) ;  /* 0x0000000000580947 */ /* 0x000fea0003800000 */
[----:B-1----:R-:W1:Y:S01]  /*0c60*/  S2UR UR7, SR_CgaCtaId ;  /* 0x00000000000779c3 */ /* 0x002e620000008800 */
        /* <DEDUP_REMOVED lines=12> */
[----:B-1----:R2:W1:Y:S01]  /*0d30*/  SYNCS.EXCH.64 URZ, [UR7+0x180], UR10 ;  /* 0x0001800a07ff75b2 */ /* 0x0024620008000100 */
[----:B------:R2:W1:Y:S01]  /*0d40*/  SYNCS.EXCH.64 URZ, [UR7+0x1a0], UR4 ;  /* 0x0001a00407ff75b2 */ /* 0x0004620008000100 */
[----:B------:R2:W1:Y:S01]  /*0d50*/  SYNCS.EXCH.64 URZ, [UR7+0x188], UR10 ;  /* 0x0001880a07ff75b2 */ /* 0x0004620008000100 */
[----:B------:R2:W1:Y:S01]  /*0d60*/  SYNCS.EXCH.64 URZ, [UR7+0x1a8], UR4 ;  /* 0x0001a80407ff75b2 */ /* 0x0004620008000100 */
[----:B------:R2:W1:Y:S01]  /*0d70*/  SYNCS.EXCH.64 URZ, [UR7+0x190], UR10 ;  /* 0x0001900a07ff75b2 */ /* 0x0004620008000100 */
[----:B------:R2:W1:Y:S01]  /*0d80*/  SYNCS.EXCH.64 URZ, [UR7+0x1b0], UR4 ;  /* 0x0001b00407ff75b2 */ /* 0x0004620008000100 */
[----:B------:R2:W1:Y:S01]  /*0d90*/  SYNCS.EXCH.64 URZ, [UR7+0x198], UR10 ;  /* 0x0001980a07ff75b2 */ /* 0x0004620008000100 */
[----:B------:R2:W1:Y:S02]  /*0da0*/  SYNCS.EXCH.64 URZ, [UR7+0x1b8], UR4 ;  /* 0x0001b80407ff75b2 */ /* 0x0004640008000100 */
[----:B--2---:R-:W-:Y:S01]  /*0db0*/  NOP ;  /* 0x0000000000007918 */ /* 0x004fe20000000000 */
.L_x_14:
        /* <DEDUP_REMOVED lines=18> */
.L_x_15:
[----:B-1----:R-:W1:Y:S01]  /*0ee0*/  S2UR UR5, SR_CTAID.X ;  /* 0x00000000000579c3 */ /* 0x002e620000002500 */
[----:B------:R-:W-:-:S05]  /*0ef0*/  CS2R.32 R60, SR_CgaSize ;  /* 0x00000000003c7805 */ /* 0x000fca0000008a00 */
[----:B------:R-:W-:-:S05]  /*0f00*/  IMAD R60, R60, -0xa0, RZ ;  /* 0xffffff603c3c7824 */ /* 0x000fca00078e02ff */
[----:B------:R-:W-:-:S14]  /*0f10*/  R2UR UR9, R60 ;  /* 0x000000003c0972ca */ /* 0x000fdc00000e0000 */
[----:B------:R-:W2:Y:S01]  /*0f20*/  LDCU UR9, c[0x0][UR9+0x2b0] ;  /* 0x00005600090977ac */ /* 0x000ea20008000800 */
[----:B------:R-:W-:Y:S01]  /*0f30*/  NOP ;  /* 0x0000000000007918 */ /* 0x000fe20000000000 */
[----:B------:R-:W-:-:S05]  /*0f40*/  CS2R.32 R60, SR_CgaSize ;  /* 0x00000000003c7805 */ /* 0x000fca0000008a00 */
[----:B------:R-:W-:-:S05]  /*0f50*/  IMAD R60, R60, -0xa0, RZ ;  /* 0xffffff603c3c7824 */ /* 0x000fca00078e02ff */
[----:B------:R-:W-:-:S14]  /*0f60*/  R2UR UR7, R60 ;  /* 0x000000003c0772ca */ /* 0x000fdc00000e0000 */
[----:B------:R-:W3:Y:S01]  /*0f70*/  LDCU UR7, c[0x0][UR7+0x2b4] ;  /* 0x00005680070777ac */ /* 0x000ee20008000800 */
[----:B------:R-:W4:Y:S08]  /*0f80*/  S2UR UR4, SR_CTAID.Y ;  /* 0x00000000000479c3 */ /* 0x000f300000002600 */
[----:B------:R-:W3:Y:S01]  /*0f90*/  LDC R9, c[0x0][0xb24] ;  /* 0x0002c900ff097b82 */ /* 0x000ee20000000800 */
[----:B-1----:R-:W-:-:S02]  /*0fa0*/  I2FP.F32.U32 R4, UR5 ;  /* 0x0000000500047c45 */ /* 0x002fc40008201000 */
[----:B------:R-:W-:-:S05]  /*0fb0*/  CS2R.32 R5, SR_CgaSize ;  /* 0x0000000000057805 */ /* 0x000fca0000008a00 */
[----:B------:R-:W-:-:S06]  /*0fc0*/  IMAD R5, R5, -0xa0, RZ ;  /* 0xffffff6005057824 */ /* 0x000fcc00078e02ff */
[----:B------:R-:W1:Y:S01]  /*0fd0*/  LDC R5, c[0x0][R5+0x2a0] ;  /* 0x0000a80005057b82 */ /* 0x000e620000000800 */
[----:B------:R-:W-:Y:S01]  /*0fe0*/  MOV R21, UR5 ;  /* 0x0000000500157c02 */ /* 0x000fe20008000f00 */
[----:B--2---:R-:W-:Y:S01]  /*0ff0*/  FMUL R4, R4, UR9 ;  /* 0x0000000904047c20 */ /* 0x004fe20008400000 */
[----:B----4-:R-:W-:Y:S02]  /*1000*/  I2FP.F32.U32 R2, UR4 ;  /* 0x0000000400027c45 */ /* 0x010fe40008201000 */
[----:B------:R-:W-:-:S05]  /*1010*/  CS2R.32 R3, SR_CgaSize ;  /* 0x0000000000037805 */ /* 0x000fca0000008a00 */
[----:B------:R-:W-:-:S06]  /*1020*/  IMAD R3, R3, -0xa0, RZ ;  /* 0xffffff6003037824 */ /* 0x000fcc00078e02ff */
[----:B------:R-:W2:Y:S01]  /*1030*/  LDC R3, c[0x0][R3+0x2a4] ;  /* 0x0000a90003037b82 */ /* 0x000ea20000000800 */
[----:B------:R-:W4:Y:S01]  /*1040*/  F2I.U32.TRUNC.NTZ R60, R4 ;  /* 0x00000004003c7305 */ /* 0x000f22000020f000 */
[----:B------:R-:W-:Y:S01]  /*1050*/  MOV R20, UR4 ;  /* 0x0000000400147c02 */ /* 0x000fe20008000f00 */
[----:B---3--:R-:W-:-:S05]  /*1060*/  FMUL R2, R2, UR7 ;  /* 0x0000000702027c20 */ /* 0x008fca0008400000 */
[----:B------:R-:W-:Y:S01]  /*1070*/  BAR.SYNC.DEFER_BLOCKING 0x0 ;  /* 0x0000000000007b1d */ /* 0x000fe20000010000 */
[----:B------:R-:W-:-:S05]  /*1080*/  ISETP.GE.AND P0, PT, R9, 0x1, PT ;  /* 0x000000010900780c */ /* 0x000fca0003f06270 */
[----:B------:R-:W3:Y:S02]  /*1090*/  F2I.U32.TRUNC.NTZ R58, R2 ;  /* 0x00000002003a7305 */ /* 0x000ee4000020f000 */
[----:B------:R-:W2:Y:S01]  /*10a0*/  S2UR UR36, SR_CTAID.Z ;  /* 0x00000000002479c3 */ /* 0x000ea20000002700 */
[----:B----4-:R-:W-:-:S05]  /*10b0*/  IADD3 R60, PT, PT, -R60, RZ, RZ ;  /* 0x000000ff3c3c7210 */ /* 0x010fca0007ffe1ff */
[----:B-1----:R-:W-:Y:S01]  /*10c0*/  IMAD R60, R5, R60, UR5 ;  /* 0x00000005053c7e24 */ /* 0x002fe2000f8e023c */
[----:B---3--:R-:W-:-:S05]  /*10d0*/  IADD3 R58, PT, PT, -R58, RZ, RZ ;  /* 0x000000ff3a3a7210 */ /* 0x008fca0007ffe1ff */
[----:B--2---:R-:W-:Y:S01]  /*10e0*/  IMAD R58, R3, R58, UR4 ;  /* 0x00000004033a7e24 */ /* 0x004fe2000f8e023a */
[----:B------:R-:W-:Y:S06]  /*10f0*/  @!P0 BRA `(.L_x_16) ;  /* 0x0000000000b88947 */ /* 0x000fec0003800000 */
[----:B------:R-:W1:Y:S01]  /*1100*/  LDC.64 R4, c[0x0][0xb18] ;  /* 0x0002c600ff047b82 */ /* 0x000e620000000a00 */
[----:B------:R-:W-:-:S07]  /*1110*/  ISETP.NE.AND P0, PT, R9, 0x1, PT ;  /* 0x000000010900780c */ /* 0x000fce0003f05270 */
[----:B------:R-:W2:Y:S08]  /*1120*/  LDC R10, c[0x0][0xb0c] ;  /* 0x0002c300ff0a7b82 */ /* 0x000eb00000000800 */
[----:B------:R-:W3:Y:S08]  /*1130*/  LDC R11, c[0x0][0x370] ;  /* 0x0000dc00ff0b7b82 */ /* 0x000ef00000000800 */
[----:B------:R-:W4:Y:S01]  /*1140*/  LDC R12, c[0x0][0x374] ;  /* 0x0000dd00ff0c7b82 */ /* 0x000f220000000800 */
[----:B-1----:R-:W-:-:S07]  /*1150*/  ISETP.NE.AND P1, PT, R4, 0x1, PT ;  /* 0x000000010400780c */ /* 0x002fce0003f25270 */
[----:B------:R-:W3:Y:S01]  /*1160*/  LDC.64 R6, c[0x0][0xb10] ;  /* 0x0002c400ff067b82 */ /* 0x000ee20000000a00 */
[----:B--2---:R-:W-:-:S07]  /*1170*/  ISETP.NE.AND P2, PT, R10, 0x1, PT ;  /* 0x000000010a00780c */ /* 0x004fce0003f45270 */
[----:B------:R-:W1:Y:S08]  /*1180*/  LDC R8, c[0x0][0xb20] ;  /* 0x0002c800ff087b82 */ /* 0x000e700000000800 */
[----:B------:R-:W2:Y:S01]  /*1190*/  LDC.64 R2, c[0x0][0xb28] ;  /* 0x0002ca00ff027b82 */ /* 0x000ea20000000a00 */
[----:B----4-:R-:W-:-:S04]  /*11a0*/  IMAD.HI.U32 R13, R12, R5, RZ ;  /* 0x000000050c0d7227 */ /* 0x010fc800078e00ff */
[----:B------:R-:W-:-:S04]  /*11b0*/  IMAD.HI.U32 R5, R20, R5, RZ ;  /* 0x0000000514057227 */ /* 0x000fc800078e00ff */
[----:B---3--:R-:W-:-:S04]  /*11c0*/  IMAD.HI.U32 R14, R11, R6, RZ ;  /* 0x000000060b0e7227 */ /* 0x008fc800078e00ff */
[C---:B------:R-:W-:Y:S01]  /*11d0*/  IMAD.HI.U32 R16, R21.reuse, R6, RZ ;  /* 0x0000000615107227 */ /* 0x040fe200078e00ff */
[-C--:B------:R-:W-:Y:S02]  /*11e0*/  @P2 SHF.R.U32.HI R11, RZ, R7.reuse, R14 ;  /* 0x00000007ff0b2219 */ /* 0x080fe4000001160e */
[-C--:B-1----:R-:W-:Y:S02]  /*11f0*/  @P1 SHF.R.U32.HI R12, RZ, R8.reuse, R13 ;  /* 0x00000008ff0c1219 */ /* 0x082fe4000001160d */
[----:B------:R-:W-:Y:S02]  /*1200*/  SHF.R.U32.HI R5, RZ, R8, R5 ;  /* 0x00000008ff057219 */ /* 0x000fe40000011605 */
[----:B------:R-:W-:Y:S02]  /*1210*/  SHF.R.U32.HI R16, RZ, R7, R16 ;  /* 0x00000007ff107219 */ /* 0x000fe40000011610 */
[----:B------:R-:W-:Y:S01]  /*1220*/  SEL R5, R20, R5, !P1 ;  /* 0x0000000514057207 */ /* 0x000fe20004800000 */
[----:B--2---:R-:W-:Y:S01]  /*1230*/  IMAD.HI.U32 R14, R12, R2, RZ ;  /* 0x000000020c0e7227 */ /* 0x004fe200078e00ff */
[----:B------:R-:W-:-:S02]  /*1240*/  SEL R7, R21, R16, !P2 ;  /* 0x0000001015077207 */ /* 0x000fc40005000000 */
[----:B------:R-:W-:Y:S01]  /*1250*/  IADD3 R13, PT, PT, -R5, RZ, RZ ;  /* 0x000000ff050d7210 */ /* 0x000fe20007ffe1ff */
[----:B------:R-:W-:Y:S01]  /*1260*/  IMAD.HI.U32 R6, R11, R2, RZ ;  /* 0x000000020b067227 */ /* 0x000fe200078e00ff */
[----:B------:R-:W-:-:S03]  /*1270*/  @P0 SHF.R.U32.HI R12, RZ, R3, R14 ;  /* 0x00000003ff0c0219 */ /* 0x000fc6000001160e */
[----:B------:R-:W-:Y:S01]  /*1280*/  IMAD R13, R4, R13, R20 ;  /* 0x0000000d040d7224 */ /* 0x000fe200078e0214 */
[----:B------:R-:W-:Y:S01]  /*1290*/  @P0 SHF.R.U32.HI R11, RZ, R3, R6 ;  /* 0x00000003ff0b0219 */ /* 0x000fe20000011606 */
[----:B------:R-:W-:-:S04]  /*12a0*/  IMAD R12, R12, R9, RZ ;  /* 0x000000090c0c7224 */ /* 0x000fc800078e02ff */
[----:B------:R-:W-:Y:S01]  /*12b0*/  IMAD R6, R11, R9, RZ ;  /* 0x000000090b067224 */ /* 0x000fe200078e02ff */
[----:B------:R-:W-:-:S04]  /*12c0*/  ISETP.GE.AND P1, PT, R5, R12, PT ;  /* 0x0000000c0500720c */ /* 0x000fc80003f26270 */
[----:B------:R-:W-:Y:S01]  /*12d0*/  ISETP.GE.OR P1, PT, R7, R6, P1 ;  /* 0x000000060700720c */ /* 0x000fe20000f26670 */
[----:B------:R-:W-:-:S05]  /*12e0*/  IMAD.HI.U32 R6, R5, R2, RZ ;  /* 0x0000000205067227 */ /* 0x000fca00078e00ff */
[----:B------:R-:W-:-:S04]  /*12f0*/  SHF.R.U32.HI R6, RZ, R3, R6 ;  /* 0x00000003ff067219 */ /* 0x000fc80000011606 */
[----:B------:R-:W-:-:S03]  /*1300*/  SEL R6, R5, R6, !P0 ;  /* 0x0000000605067207 */ /* 0x000fc60004000000 */
[----:B------:R-:W-:Y:S01]  /*1310*/  @!P1 IMAD.HI.U32 R8, R7, R2, RZ ;  /* 0x0000000207089227 */ /* 0x000fe200078e00ff */
[----:B------:R-:W-:-:S04]  /*1320*/  IADD3 R2, PT, PT, -R6, RZ, RZ ;  /* 0x000000ff06027210 */ /* 0x000fc80007ffe1ff */
[----:B------:R-:W-:Y:S01]  /*1330*/  @!P1 SHF.R.U32.HI R8, RZ, R3, R8 ;  /* 0x00000003ff089219 */ /* 0x000fe20000011608 */
[----:B------:R-:W-:-:S03]  /*1340*/  IMAD R2, R9, R2, R5 ;  /* 0x0000000209027224 */ /* 0x000fc600078e0205 */
[----:B------:R-:W-:-:S05]  /*1350*/  @!P1 SEL R3, R7, R8, !P0 ;  /* 0x0000000807039207 */ /* 0x000fca0004000000 */
[--C-:B------:R-:W-:Y:S02]  /*1360*/  @!P1 IMAD.IADD R6, R6, 0x1, -R3.reuse ;  /* 0x0000000106069824 */ /* 0x100fe400078e0a03 */
[----:B------:R-:W-:Y:S01]  /*1370*/  @!P1 IMAD R3, R2, R11, R3 ;  /* 0x0000000b02039224 */ /* 0x000fe200078e0203 */
[----:B------:R-:W-:Y:S01]  /*1380*/  IADD3 R2, PT, PT, -R7, RZ, RZ ;  /* 0x000000ff07027210 */ /* 0x000fe20007ffe1ff */
[----:B------:R-:W-:Y:S02]  /*1390*/  @!P1 IMAD R5, R6, R9, R7 ;  /* 0x0000000906059224 */ /* 0x000fe400078e0207 */
[----:B------:R-:W-:Y:S02]  /*13a0*/  @!P1 IMAD.MOV.U32 R7, RZ, RZ, R3 ;  /* 0x000000ffff079224 */ /* 0x000fe400078e0003 */
[----:B------:R-:W-:Y:S02]  /*13b0*/  IMAD R2, R10, R2, R21 ;  /* 0x000000020a027224 */ /* 0x000fe400078e0215 */
[----:B------:R-:W-:-:S02]  /*13c0*/  IMAD R20, R5, R4, R13 ;  /* 0x0000000405147224 */ /* 0x000fc400078e020d */
[----:B------:R-:W-:Y:S02]  /*13d0*/  IMAD R21, R7, R10, R2 ;  /* 0x0000000a07157224 */ /* 0x000fe400078e0202 */
.L_x_16:
[----:B------:R-:W1:Y:S01]  /*13e0*/  LDCU UR4, c[0x0][0xb30] ;  /* 0x00016600ff0477ac */ /* 0x000e620008000800 */
[----:B------:R-:W2:Y:S08]  /*13f0*/  S2UR UR37, SR_CgaCtaId ;  /* 0x00000000002579c3 */ /* 0x000eb00000008800 */
[----:B------:R-:W3:Y:S01]  /*1400*/  LDC R26, c[0x0][0xb24] ;  /* 0x0002c900ff1a7b82 */ /* 0x000ee20000000800 */
[----:B-1----:R-:W-:-:S09]  /*1410*/  UISETP.NE.AND UP1, UPT, UR4, 0x1, UPT ;  /* 0x000000010400788c */ /* 0x002fd2000bf25270 */
[----:B--2---:R-:W-:Y:S05]  /*1420*/  BRA.U UP1, `(.L_x_17) ;  /* 0x0000000101407547 */ /* 0x004fea000b800000 */
[----:B------:R-:W1:Y:S08]  /*1430*/  LDC.64 R4, c[0x0][0xb10] ;  /* 0x0002c400ff047b82 */ /* 0x000e700000000a00 */
[----:B------:R-:W2:Y:S08]  /*1440*/  LDC.64 R2, c[0x0][0xb18] ;  /* 0x0002c600ff027b82 */ /* 0x000eb00000000a00 */
[----:B------:R-:W4:Y:S08]  /*1450*/  LDC R6, c[0x0][0xb20] ;  /* 0x0002c800ff067b82 */ /* 0x000f300000000800 */
[----:B------:R-:W3:Y:S01]  /*1460*/  LDC R8, c[0x0][0xb0c] ;  /* 0x0002c300ff087b82 */ /* 0x000ee20000000800 */
[----:B-1----:R-:W-:-:S05]  /*1470*/  IMAD.HI.U32 R4, R21, R4, RZ ;  /* 0x0000000415047227 */ /* 0x002fca00078e00ff */
[----:B------:R-:W-:Y:S01]  /*1480*/  SHF.R.U32.HI R4, RZ, R5, R4 ;  /* 0x00000005ff047219 */ /* 0x000fe20000011604 */
[----:B--2---:R-:W-:Y:S01]  /*1490*/  IMAD.HI.U32 R3, R20, R3, RZ ;  /* 0x0000000314037227 */ /* 0x004fe200078e00ff */
[----:B------:R-:W-:-:S04]  /*14a0*/  ISETP.NE.AND P0, PT, R2, 0x1, PT ;  /* 0x000000010200780c */ /* 0x000fc80003f05270 */
[----:B----4-:R-:W-:-:S04]  /*14b0*/  SHF.R.U32.HI R3, RZ, R6, R3 ;  /* 0x00000006ff037219 */ /* 0x010fc80000011603 */
[----:B------:R-:W-:Y:S02]  /*14c0*/  SEL R3, R20, R3, !P0 ;  /* 0x0000000314037207 */ /* 0x000fe40004000000 */
[----:B---3--:R-:W-:-:S04]  /*14d0*/  ISETP.NE.AND P1, PT, R8, 0x1, PT ;  /* 0x000000010800780c */ /* 0x008fc80003f25270 */
[----:B------:R-:W-:-:S05]  /*14e0*/  SEL R4, R21, R4, !P1 ;  /* 0x0000000415047207 */ /* 0x000fca0004800000 */
[----:B------:R-:W-:Y:S02]  /*14f0*/  IMAD.IADD R5, R3, 0x1, -R4 ;  /* 0x0000000103057824 */ /* 0x000fe400078e0a04 */
[----:B------:R-:W-:Y:S02]  /*1500*/  IMAD.IADD R3, R4, 0x1, -R3 ;  /* 0x0000000104037824 */ /* 0x000fe400078e0a03 */
[----:B------:R-:W-:Y:S02]  /*1510*/  IMAD R21, R5, R8, R21 ;  /* 0x0000000805157224 */ /* 0x000fe400078e0215 */
[----:B------:R-:W-:-:S07]  /*1520*/  IMAD R20, R3, R2, R20 ;  /* 0x0000000203147224 */ /* 0x000fce00078e0214 */
.L_x_17:
[----:B------:R-:W-:Y:S01]  /*1530*/  BAR.SYNC.DEFER_BLOCKING 0x0 ;  /* 0x0000000000007b1d */ /* 0x000fe20000010000 */
[----:B------:R-:W-:Y:S01]  /*1540*/  UISETP.NE.AND UP1, UPT, UR8, 0x2, UPT ;  /* 0x000000020800788c */ /* 0x000fe2000bf25270 */
[----:B------:R-:W-:Y:S02]  /*1550*/  ISETP.NE.OR P5, PT, R0, 0x2, !P5 ;  /* 0x000000020000780c */ /* 0x000fe40006fa5670 */
[----:B------:R-:W-:-:S06]  /*1560*/  LOP3.LUT R2, R72, 0x1f, RZ, 0xc0, !PT ;  /* 0x0000001f48027812 */ /* 0x000fcc00078ec0ff */
[----:B------:R-:W-:Y:S05]  /*1570*/  BRA.U UP1, `(.L_x_18) ;  /* 0x0000001901647547 */ /* 0x000fea000b800000 */
[----:B------:R-:W1:Y:S01]  /*1580*/  LDCU UR13, c[0x0][0x38c] ;  /* 0x00007180ff0d77ac */ /* 0x000e620008000800 */
[----:B------:R-:W2:Y:S01]  /*1590*/  LDC R9, c[0x0][0x370] ;  /* 0x0000dc00ff097b82 */ /* 0x000ea20000000800 */
[----:B------:R-:W-:Y:S01]  /*15a0*/  PLOP3.LUT P1, PT, PT, PT, UP2, 0x80, 0x8 ;  /* 0x000000000008781c */ /* 0x000fe20003f2f028 */
[----:B------:R-:W-:Y:S01]  /*15b0*/  HFMA2 R12, -RZ, RZ, 0, 0 ;  /* 0x00000000ff0c7431 */ /* 0x000fe200000001ff */
[----:B------:R-:W-:Y:S01]  /*15c0*/  ISETP.EQ.OR P4, PT, R2, RZ, P5 ;  /* 0x000000ff0200720c */ /* 0x000fe20002f82670 */
[----:B------:R-:W-:Y:S01]  /*15d0*/  IMAD.MOV.U32 R15, RZ, RZ, 0x1 ;  /* 0x00000001ff0f7424 */ /* 0x000fe200078e00ff */
[----:B------:R-:W-:Y:S01]  /*15e0*/  PLOP3.LUT P1, PT, P1, PT, PT, 0x8, 0x80 ;  /* 0x000000000080781c */ /* 0x000fe20000f2e170 */
[----:B------:R-:W-:Y:S01]  /*15f0*/  IMAD.MOV.U32 R14, RZ, RZ, RZ ;  /* 0x000000ffff0e7224 */ /* 0x000fe200078e00ff */
[----:B------:R-:W-:Y:S01]  /*1600*/  MOV R8, 0x1 ;  /* 0x0000000100087802 */ /* 0x000fe20000000f00 */
[----:B------:R-:W4:Y:S01]  /*1610*/  LDC R0, c[0x0][0x374] ;  /* 0x0000dd00ff007b82 */ /* 0x000f220000000800 */
[----:B------:R-:W-:Y:S01]  /*1620*/  IMAD.MOV.U32 R10, RZ, RZ, RZ ;  /* 0x000000ffff0a7224 */ /* 0x000fe200078e00ff */
[----:B------:R-:W2:Y:S01]  /*1630*/  LDCU.64 UR22, c[0x0][0x348] ;  /* 0x00006900ff1677ac */ /* 0x000ea20008000a00 */
[----:B------:R-:W-:Y:S01]  /*1640*/  UMOV UR6, URZ ;  /* 0x000000ff00067c82 */ /* 0x000fe20008000000 */
[----:B-1----:R-:W-:-:S04]  /*1650*/  UIADD3 UR5, UPT, UPT, UR13, 0x1f, URZ ;  /* 0x0000001f0d057890 */ /* 0x002fc8000fffe0ff */
[----:B------:R-:W-:-:S04]  /*1660*/  USHF.R.S32.HI UR4, URZ, 0x1f, UR5 ;  /* 0x0000001fff047899 */ /* 0x000fc80008011405 */
[----:B------:R-:W-:-:S04]  /*1670*/  ULEA.HI UR4, UR4, UR5, URZ, 0x5 ;  /* 0x0000000504047291 */ /* 0x000fc8000f8f28ff */
[----:B------:R-:W-:Y:S02]  /*1680*/  USHF.R.S32.HI UR15, URZ, 0x5, UR4 ;  /* 0x00000005ff0f7899 */ /* 0x000fe40008011404 */
[----:B------:R-:W-:Y:S02]  /*1690*/  UIADD3 UR4, UPT, UPT, UR13, -0x1, URZ ;  /* 0xffffffff0d047890 */ /* 0x000fe4000fffe0ff */
[----:B------:R-:W-:Y:S02]  /*16a0*/  UISETP.LT.U32.AND UP0, UPT, UR15, 0x11, UPT ;  /* 0x000000110f00788c */ /* 0x000fe4000bf01070 */
[----:B------:R-:W-:Y:S02]  /*16b0*/  UISETP.GE.U32.AND UP1, UPT, UR4, -0x3f, UPT ;  /* 0xffffffc10400788c */ /* 0x000fe4000bf26070 */
[----:B------:R-:W-:Y:S02]  /*16c0*/  USEL UR14, UR15, 0x11, UP0 ;  /* 0x000000110f0e7887 */ /* 0x000fe40008000000 */
[----:B------:R-:W-:-:S02]  /*16d0*/  UIADD3 UR13, UPT, UPT, UR13, 0x3e, URZ ;  /* 0x0000003e0d0d7890 */ /* 0x000fc4000fffe0ff */
[----:B------:R-:W-:Y:S02]  /*16e0*/  UIADD3 UR5, UPT, UPT, UR14, -0x1, URZ ;  /* 0xffffffff0e057890 */ /* 0x000fe4000fffe0ff */
[----:B------:R-:W-:-:S03]  /*16f0*/  UIADD3 UR7, UPT, UPT, UR15, -UR14, URZ ;  /* 0x8000000e0f077290 */ /* 0x000fc6000fffe0ff */
[----:B------:R-:W-:-:S04]  /*1700*/  @UP1 UIADD3 UR5, UPT, UPT, UR14, URZ, URZ ;  /* 0x000000ff0e051290 */ /* 0x000fc8000fffe0ff */
[----:B--2---:R-:W-:-:S12]  /*1710*/  UIADD3 UR5, UPT, UPT, UR5, 0x1, URZ ;  /* 0x0000000105057890 */ /* 0x004fd8000fffe0ff */
.L_x_36:
[----:B------:R-:W-:Y:S01]  /*1720*/  UISETP.NE.AND UP0, UPT, UR37, URZ, UPT ;  /* 0x000000ff2500728c */ /* 0x000fe2000bf05270 */
[----:B------:R-:W1:Y:S08]  /*1730*/  S2UR UR37, SR_CgaCtaId ;  /* 0x00000000002579c3 */ /* 0x000e700000008800 */
[----:B------:R-:W-:Y:S05]  /*1740*/  BRA.U UP0, `(.L_x_19) ;  /* 0x0000000100347547 */ /* 0x000fea000b800000 */
[----:B------:R-:W2:Y:S01]  /*1750*/  S2R R2, SR_CgaCtaId ;  /* 0x0000000000027919 */ /* 0x000ea20000008800 */
[----:B------:R-:W-:-:S04]  /*1760*/  MOV R3, 0x400 ;  /* 0x0000040000037802 */ /* 0x000fc80000000f00 */
[----:B--2---:R-:W-:Y:S02]  /*1770*/  LEA R3, R2, R3, 0x18 ;  /* 0x0000000302037211 */ /* 0x004fe400078ec0ff */
[----:B------:R-:W-:-:S03]  /*1780*/  SHF.L.U32 R2, R8, 0x1f, RZ ;  /* 0x0000001f08027819 */ /* 0x000fc600000006ff */
[----:B------:R-:W-:-:S04]  /*1790*/  IMAD R3, R10, 0x8, R3 ;  /* 0x000000080a037824 */ /* 0x000fc800078e0203 */
[----:B------:R-:W2:Y:S02]  /*17a0*/  SYNCS.PHASECHK.TRANS64.TRYWAIT P0, [R3+URZ+0x1d0], R2 ;  /* 0x0001d002030075a7 */ /* 0x000ea400080011ff */
[----:B--2---:R-:W-:Y:S05]  /*17b0*/  @!P0 BRA `(.L_x_20) ;  /* 0x0000006c00e48947 */ /* 0x004fea0003800000 */
.L_x_145:
[----:B------:R-:W-:Y:S01]  /*17c0*/  VIADD R10, R10, 0x1 ;  /* 0x000000010a0a7836 */ /* 0x000fe20000000000 */
[----:B------:R2:W-:Y:S04]  /*17d0*/  SYNCS.ARRIVE.TRANS64.A1T0 RZ, [R3+URZ+0x1c0], RZ ;  /* 0x0001c0ff03ff79a7 */ /* 0x0005e800081000ff */
[----:B------:R-:W-:-:S04]  /*17e0*/  ISETP.NE.AND P0, PT, R10, 0x2, PT ;  /* 0x000000020a00780c */ /* 0x000fc80003f05270 */
[----:B------:R-:W-:Y:S02]  /*17f0*/  SEL R10, R10, RZ, P0 ;  /* 0x000000ff0a0a7207 */ /* 0x000fe40000000000 */
[----:B--2---:R-:W-:-:S04]  /*1800*/  SEL R3, RZ, 0x1, P0 ;  /* 0x00000001ff037807 */ /* 0x004fc80000000000 */
[----:B------:R-:W-:-:S07]  /*1810*/  LOP3.LUT R8, R8, R3, RZ, 0x3c, !PT ;  /* 0x0000000308087212 */ /* 0x000fce00078e3cff */
.L_x_19:
[----:B------:R-:W-:Y:S01]  /*1820*/  UMOV UR4, 0x400 ;  /* 0x0000040000047882 */ /* 0x000fe20000000000 */
[----:B------:R-:W-:Y:S01]  /*1830*/  SHF.L.U32 R2, R15, 0x1f, RZ ;  /* 0x0000001f0f027819 */ /* 0x000fe200000006ff */
[----:B-1----:R-:W-:Y:S01]  /*1840*/  ULEA UR4, UR37, UR4, 0x18 ;  /* 0x0000000425047291 */ /* 0x002fe2000f8ec0ff */
[----:B------:R-:W-:Y:S01]  /*1850*/  R2UR UR34, R21 ;  /* 0x00000000152272ca */ /* 0x000fe200000e0000 */
[----:B------:R-:W-:Y:S01]  /*1860*/  UISETP.GE.U32.AND UP0, UPT, UR13, 0x3f, UPT ;  /* 0x0000003f0d00788c */ /* 0x000fe2000bf06070 */
[----:B------:R-:W-:Y:S01]  /*1870*/  R2UR UR18, R20 ;  /* 0x00000000141272ca */ /* 0x000fe200000e0000 */
[----:B------:R-:W-:Y:S01]  /*1880*/  ULEA UR8, UR6, UR4, 0x3 ;  /* 0x0000000406087291 */ /* 0x000fe2000f8e18ff */
[----:B------:R-:W-:-:S08]  /*1890*/  UMOV UR21, URZ ;  /* 0x000000ff00157c82 */ /* 0x000fd00008000000 */
[----:B------:R1:W2:Y:S01]  /*18a0*/  SYNCS.PHASECHK.TRANS64.TRYWAIT P0, [UR8+0x88], R2 ;  /* 0x00008802ff0075a7 */ /* 0x0002a20008001108 */
[----:B------:R-:W-:Y:S02]  /*18b0*/  USHF.L.U32 UR34, UR34, 0x6, URZ ;  /* 0x0000000622227899 */ /* 0x000fe400080006ff */
[----:B------:R-:W-:Y:S01]  /*18c0*/  USHF.L.U32 UR18, UR18, 0x7, URZ ;  /* 0x0000000712127899 */ /* 0x000fe200080006ff */
[----:B------:R-:W-:Y:S11]  /*18d0*/  BRA.U !UP0, `(.L_x_21) ;  /* 0x0000000108c07547 */ /* 0x000ff6000b800000 */
[----:B------:R-:W-:Y:S01]  /*18e0*/  UIADD3 UR10, UPT, UPT, UR18, 0x40, URZ ;  /* 0x00000040120a7890 */ /* 0x000fe2000fffe0ff */
[----:B------:R-:W-:Y:S01]  /*18f0*/  UMOV UR24, URZ ;  /* 0x000000ff00187c82 */ /* 0x000fe20008000000 */
[----:B------:R-:W-:-:S10]  /*1900*/  UMOV UR25, UR6 ;  /* 0x0000000600197c82 */ /* 0x000fd40008000000 */
.L_x_26:
[----:B-1----:R-:W-:Y:S01]  /*1910*/  ULEA UR33, UR25, UR4, 0x3 ;  /* 0x0000000419217291 */ /* 0x002fe2000f8e18ff */
[----:B--2---:R-:W-:Y:S01]  /*1920*/  @!P5 MOV R3, 0x3000 ;  /* 0x000030000003d802 */ /* 0x004fe20000000f00 */
[----:B--2---:R-:W-:Y:S10]  /*1930*/  @P0 BRA `(.L_x_22) ;  /* 0x00000000000c0947 */ /* 0x004ff40003800000 */
[----:B------:R-:W-:-:S04]  /*1940*/  SHF.L.U32 R5, R15, 0x1f, RZ ;  /* 0x0000001f0f057819 */ /* 0x000fc800000006ff */
[----:B------:R-:W2:Y:S02]  /*1950*/  SYNCS.PHASECHK.TRANS64.TRYWAIT P0, [UR33+0x88], R5 ;  /* 0x00008805ff0075a7 */ /* 0x000ea40008001121 */
[----:B--2---:R-:W-:Y:S05]  /*1960*/  @!P0 BRA `(.L_x_23) ;  /* 0x0000006c008c8947 */ /* 0x004fea0003800000 */
.L_x_22:
[----:B------:R2:W-:Y:S01]  /*1970*/  @!P5 SYNCS.ARRIVE.TRANS64 RZ, [UR33], R3 ;  /* 0x00000003ffffd9a7 */ /* 0x0005e20008000021 */
[----:B------:R-:W-:Y:S04]  /*1980*/  BSSY.RECONVERGENT B0, `(.L_x_24) ;  /* 0x0000003000007945 */ /* 0x000fe80003800200 */
[----:B------:R-:W-:Y:S05]  /*1990*/  @P4 BRA `(.L_x_25) ;  /* 0x0000000000044947 */ /* 0x000fea0003800000 */
[----:B------:R-:W-:Y:S05]  /*19a0*/  BPT.TRAP 0x1 ;  /* 0x000000040000795c */ /* 0x000fea0000300000 */
.L_x_25:
[----:B------:R-:W-:Y:S05]  /*19b0*/  BSYNC.RECONVERGENT B0 ;  /* 0x0000000000007941 */ /* 0x000fea0003800200 */
.L_x_24:
[----:B------:R-:W-:Y:S02]  /*19c0*/  UIADD3 UR6, UPT, UPT, UR25, 0x1, URZ ;  /* 0x0000000119067890 */ /* 0x000fe4000fffe0ff */
[----:B------:R-:W-:Y:S02]  /*19d0*/  ULEA UR32, UR25, UR4, 0xc ;  /* 0x0000000419207291 */ /* 0x000fe4000f8e60ff */
[----:B------:R-:W-:Y:S02]  /*19e0*/  UISETP.NE.AND UP0, UPT, UR6, 0x11, UPT ;  /* 0x000000110600788c */ /* 0x000fe4000bf05270 */
[----:B------:R-:W-:Y:S02]  /*19f0*/  UIADD3 UR30, UP1, UPT, UR22, 0x80, URZ ;  /* 0x00000080161e7890 */ /* 0x000fe4000ff3e0ff */
[----:B------:R-:W-:Y:S02]  /*1a00*/  USEL UR9, URZ, 0x1, UP0 ;  /* 0x00000001ff097887 */ /* 0x000fe40008000000 */
[----:B------:R-:W-:-:S02]  /*1a10*/  USEL UR6, UR6, URZ, UP0 ;  /* 0x000000ff06067287 */ /* 0x000fc40008000000 */
[----:B------:R-:W-:Y:S02]  /*1a20*/  UIADD3 UR28, UP0, UPT, UR22, 0x180, URZ ;  /* 0x00000180161c7890 */ /* 0x000fe4000ff1e0ff */
[----:B------:R-:W-:Y:S01]  /*1a30*/  ULEA UR8, UR6, UR4, 0x3 ;  /* 0x0000000406087291 */ /* 0x000fe2000f8e18ff */
[----:B------:R-:W-:Y:S01]  /*1a40*/  LOP3.LUT R15, R15, UR9, RZ, 0x3c, !PT ;  /* 0x000000090f0f7c12 */ /* 0x000fe2000f8e3cff */
[----:B------:R-:W-:Y:S02]  /*1a50*/  USHF.L.U32 UR35, UR24, 0x5, URZ ;  /* 0x0000000518237899 */ /* 0x000fe400080006ff */
[----:B------:R-:W-:Y:S01]  /*1a60*/  UIADD3.X UR31, UPT, UPT, URZ, UR23, URZ, UP1, !UPT ;  /* 0x00000017ff1f7290 */ /* 0x000fe20008ffe4ff */
[----:B-1----:R-:W-:Y:S01]  /*1a70*/  SHF.L.U32 R2, R15, 0x1f, RZ ;  /* 0x0000001f0f027819 */ /* 0x002fe200000006ff */
[----:B------:R-:W-:Y:S02]  /*1a80*/  UIADD3 UR32, UPT, UPT, UR32, 0x4600, URZ ;  /* 0x0000460020207890 */ /* 0x000fe4000fffe0ff */
[----:B------:R-:W-:Y:S01]  /*1a90*/  UIADD3.X UR29, UPT, UPT, URZ, UR23, URZ, UP0, !UPT ;  /* 0x00000017ff1d7290 */ /* 0x000fe200087fe4ff */
[----:B------:R1:W1:Y:S01]  /*1aa0*/  SYNCS.PHASECHK.TRANS64.TRYWAIT P0, [UR8+0x88], R2 ;  /* 0x00008802ff0075a7 */ /* 0x0002620008001108 */
[----:B------:R-:W-:Y:S01]  /*1ab0*/  ULEA UR8, UR25, UR4, 0xd ;  /* 0x0000000419087291 */ /* 0x000fe2000f8e68ff */
[----:B------:R-:W-:Y:S01]  /*1ac0*/  UMOV UR26, 0x0 ;  /* 0x00000000001a7882 */ /* 0x000fe20000000000 */
[----:B------:R-:W-:-:S02]  /*1ad0*/  UMOV UR27, 0x10000000 ;  /* 0x10000000001b7882 */ /* 0x000fc40000000000 */
[----:B------:R-:W-:Y:S01]  /*1ae0*/  UIADD3 UR16, UPT, UPT, UR8, 0x15600, URZ ;  /* 0x0001560008107890 */ /* 0x000fe2000fffe0ff */
[----:B------:R1:W-:Y:S01]  /*1af0*/  UTMALDG.3D [UR32], [UR30], desc[UR26] ;  /* 0x00001a201e0075b4 */ /* 0x0003e20008011000 */
[----:B------:R-:W-:Y:S01]  /*1b00*/  UIADD3 UR8, UPT, UPT, UR8, 0x16600, URZ ;  /* 0x0001660008087890 */ /* 0x000fe2000fffe0ff */
[----:B------:R-:W-:Y:S01]  /*1b10*/  UMOV UR17, UR33 ;  /* 0x0000002100117c82 */ /* 0x000fe20008000000 */
[----:B------:R-:W-:Y:S01]  /*1b20*/  UMOV UR20, UR36 ;  /* 0x0000002400147c82 */ /* 0x000fe20008000000 */
[----:B------:R-:W-:Y:S01]  /*1b30*/  UMOV UR19, UR35 ;  /* 0x0000002300137c82 */ /* 0x000fe20008000000 */
[----:B------:R-:W-:Y:S01]  /*1b40*/  UMOV UR12, UR36 ;  /* 0x00000024000c7c82 */ /* 0x000fe20008000000 */
[----:B------:R-:W-:Y:S01]  /*1b50*/  UMOV UR9, UR33 ;  /* 0x0000002100097c82 */ /* 0x000fe20008000000 */
[----:B------:R-:W-:Y:S01]  /*1b60*/  UMOV UR11, UR35 ;  /* 0x00000023000b7c82 */ /* 0x000fe20008000000 */
[----:B------:R1:W-:Y:S01]  /*1b70*/  UTMALDG.3D [UR16], [UR28], desc[UR26] ;  /* 0x00001a101c0075b4 */ /* 0x0003e20008011000 */
[----:B------:R-:W-:Y:S01]  /*1b80*/  UIADD3 UR24, UPT, UPT, UR24, 0x1, URZ ;  /* 0x0000000118187890 */ /* 0x000fe2000fffe0ff */
[----:B------:R-:W-:Y:S01]  /*1b90*/  UMOV UR21, UR5 ;  /* 0x0000000500157c82 */ /* 0x000fe20008000000 */
[----:B------:R-:W-:-:S02]  /*1ba0*/  UMOV UR25, UR6 ;  /* 0x0000000600197c82 */ /* 0x000fc40008000000 */
[----:B------:R-:W-:Y:S01]  /*1bb0*/  UISETP.NE.AND UP0, UPT, UR24, UR5, UPT ;  /* 0x000000051800728c */ /* 0x000fe2000bf05270 */
[----:B------:R1:W-:Y:S08]  /*1bc0*/  UTMALDG.3D [UR8], [UR28], desc[UR26] ;  /* 0x00001a081c0075b4 */ /* 0x0003f00008011000 */
[----:B------:R-:W-:Y:S05]  /*1bd0*/  BRA.U UP0, `(.L_x_26) ;  /* 0xfffffffd004c7547 */ /* 0x000fea000b83ffff */
.L_x_21:
[----:B-1----:R-:W-:Y:S01]  /*1be0*/  ULEA UR8, UR6, UR4, 0x3 ;  /* 0x0000000406087291 */ /* 0x002fe2000f8e18ff */
[----:B------:R-:W-:Y:S01]  /*1bf0*/  SHF.L.U32 R2, R15, 0x1f, RZ ;  /* 0x0000001f0f027819 */ /* 0x000fe200000006ff */
[----:B------:R-:W-:Y:S01]  /*1c00*/  @!P1 SYNCS.ARRIVE.TRANS64.A1T0 RZ, [UR4+0x158], RZ ;  /* 0x000158ffffff99a7 */ /* 0x000fe20008100004 */
[----:B------:R-:W-:-:S06]  /*1c10*/  UISETP.GT.AND UP0, UPT, UR15, UR14, UPT ;  /* 0x0000000e0f00728c */ /* 0x000fcc000bf04270 */
[----:B--2---:R1:W2:Y:S03]  /*1c20*/  SYNCS.PHASECHK.TRANS64.TRYWAIT P0, [UR8+0x88], R2 ;  /* 0x00008802ff0075a7 */ /* 0x0042a60008001108 */
[----:B------:R-:W-:Y:S05]  /*1c30*/  BRA.U !UP0, `(.L_x_27) ;  /* 0x0000000108c47547 */ /* 0x000fea000b800000 */
[----:B------:R-:W-:Y:S02]  /*1c40*/  UIADD3 UR29, UPT, UPT, UR7, UR21, URZ ;  /* 0x00000015071d7290 */ /* 0x000fe4000fffe0ff */
[----:B------:R-:W-:Y:S01]  /*1c50*/  UIADD3 UR10, UPT, UPT, UR18, 0x40, URZ ;  /* 0x00000040120a7890 */ /* 0x000fe2000fffe0ff */
[----:B------:R-:W-:-:S11]  /*1c60*/  UMOV UR35, UR6 ;  /* 0x0000000600237c82 */ /* 0x000fd60008000000 */
.L_x_32:
[----:B-1----:R-:W-:Y:S01]  /*1c70*/  ULEA UR25, UR35, UR4, 0x3 ;  /* 0x0000000423197291 */ /* 0x002fe2000f8e18ff */
[----:B--2---:R-:W-:Y:S01]  /*1c80*/  @!P5 MOV R3, 0x3000 ;  /* 0x000030000003d802 */ /* 0x004fe20000000f00 */
[----:B--2---:R-:W-:Y:S10]  /*1c90*/  @P0 BRA `(.L_x_28) ;  /* 0x00000000000c0947 */ /* 0x004ff40003800000 */
[----:B------:R-:W-:-:S04]  /*1ca0*/  SHF.L.U32 R5, R15, 0x1f, RZ ;  /* 0x0000001f0f057819 */ /* 0x000fc800000006ff */
[----:B------:R-:W2:Y:S02]  /*1cb0*/  SYNCS.PHASECHK.TRANS64.TRYWAIT P0, [UR25+0x88], R5 ;  /* 0x00008805ff0075a7 */ /* 0x000ea40008001119 */
[----:B--2---:R-:W-:Y:S05]  /*1cc0*/  @!P0 BRA `(.L_x_29) ;  /* 0x0000006800cc8947 */ /* 0x004fea0003800000 */
.L_x_28:
[----:B------:R2:W-:Y:S01]  /*1cd0*/  @!P5 SYNCS.ARRIVE.TRANS64 RZ, [UR25], R3 ;  /* 0x00000003ffffd9a7 */ /* 0x0005e20008000019 */
[----:B------:R-:W-:Y:S04]  /*1ce0*/  BSSY.RECONVERGENT B0, `(.L_x_30) ;  /* 0x0000003000007945 */ /* 0x000fe80003800200 */
[----:B------:R-:W-:Y:S05]  /*1cf0*/  @P4 BRA `(.L_x_31) ;  /* 0x0000000000044947 */ /* 0x000fea0003800000 */
[----:B------:R-:W-:Y:S05]  /*1d00*/  BPT.TRAP 0x1 ;  /* 0x000000040000795c */ /* 0x000fea0000300000 */
.L_x_31:
[----:B------:R-:W-:Y:S05]  /*1d10*/  BSYNC.RECONVERGENT B0 ;  /* 0x0000000000007941 */ /* 0x000fea0003800200 */
.L_x_30:
        /* <DEDUP_REMOVED lines=10> */
[----:B------:R-:W-:Y:S01]  /*1dc0*/  UIADD3 UR24, UPT, UPT, UR24, 0x4600, URZ ;  /* 0x0000460018187890 */ /* 0x000fe2000fffe0ff */
[----:B-1----:R-:W-:Y:S01]  /*1dd0*/  SHF.L.U32 R2, R15, 0x1f, RZ ;  /* 0x0000001f0f027819 */ /* 0x002fe200000006ff */
[----:B------:R-:W-:Y:S02]  /*1de0*/  UIADD3.X UR39, UPT, UPT, URZ, UR23, URZ, UP1, !UPT ;  /* 0x00000017ff277290 */ /* 0x000fe40008ffe4ff */
[----:B------:R-:W-:Y:S01]  /*1df0*/  UIADD3.X UR33, UPT, UPT, URZ, UR23, URZ, UP0, !UPT ;  /* 0x00000017ff217290 */ /* 0x000fe200087fe4ff */
[----:B------:R1:W1:Y:S01]  /*1e00*/  SYNCS.PHASECHK.TRANS64.TRYWAIT P0, [UR8+0x88], R2 ;  /* 0x00008802ff0075a7 */ /* 0x0002620008001108 */
[----:B------:R-:W-:Y:S01]  /*1e10*/  ULEA UR8, UR35, UR4, 0xd ;  /* 0x0000000423087291 */ /* 0x000fe2000f8e68ff */
[----:B------:R-:W-:Y:S01]  /*1e20*/  UMOV UR30, 0x0 ;  /* 0x00000000001e7882 */ /* 0x000fe20000000000 */
[----:B------:R-:W-:-:S02]  /*1e30*/  UMOV UR31, 0x10000000 ;  /* 0x10000000001f7882 */ /* 0x000fc40000000000 */
[----:B------:R-:W-:Y:S02]  /*1e40*/  UIADD3 UR16, UPT, UPT, UR8, 0x15600, URZ ;  /* 0x0001560008107890 */ /* 0x000fe4000fffe0ff */
[----:B------:R-:W-:Y:S01]  /*1e50*/  UIADD3 UR8, UPT, UPT, UR8, 0x16600, URZ ;  /* 0x0001660008087890 */ /* 0x000fe2000fffe0ff */
[----:B------:R-:W-:Y:S01]  /*1e60*/  UMOV UR26, UR34 ;  /* 0x00000022001a7c82 */ /* 0x000fe20008000000 */
[----:B------:R-:W-:Y:S01]  /*1e70*/  UMOV UR28, UR36 ;  /* 0x00000024001c7c82 */ /* 0x000fe20008000000 */
[----:B------:R-:W-:Y:S01]  /*1e80*/  UMOV UR17, UR25 ;  /* 0x0000001900117c82 */ /* 0x000fe20008000000 */
[----:B------:R-:W-:Y:S01]  /*1e90*/  UMOV UR20, UR36 ;  /* 0x0000002400147c82 */ /* 0x000fe20008000000 */
[----:B------:R-:W-:Y:S01]  /*1ea0*/  UMOV UR19, UR27 ;  /* 0x0000001b00137c82 */ /* 0x000fe20008000000 */
[----:B------:R-:W-:Y:S01]  /*1eb0*/  UMOV UR12, UR36 ;  /* 0x00000024000c7c82 */ /* 0x000fe20008000000 */
[----:B------:R-:W-:Y:S01]  /*1ec0*/  UMOV UR9, UR25 ;  /* 0x0000001900097c82 */ /* 0x000fe20008000000 */
[----:B------:R1:W-:Y:S01]  /*1ed0*/  UTMALDG.3D [UR24], [UR38], desc[UR30] ;  /* 0x00001e18260075b4 */ /* 0x0003e20008011000 */
[----:B------:R-:W-:Y:S01]  /*1ee0*/  UMOV UR11, UR27 ;  /* 0x0000001b000b7c82 */ /* 0x000fe20008000000 */
[----:B------:R-:W-:Y:S01]  /*1ef0*/  UIADD3 UR21, UPT, UPT, UR21, 0x1, URZ ;  /* 0x0000000115157890 */ /* 0x000fe2000fffe0ff */
[----:B------:R-:W-:-:S03]  /*1f00*/  UMOV UR35, UR6 ;  /* 0x0000000600237c82 */ /* 0x000fc60008000000 */
[----:B------:R-:W-:Y:S01]  /*1f10*/  UISETP.NE.AND UP0, UPT, UR21, UR29, UPT ;  /* 0x0000001d1500728c */ /* 0x000fe2000bf05270 */
[----:B------:R1:W-:Y:S01]  /*1f20*/  UTMALDG.3D [UR16], [UR32], desc[UR30] ;  /* 0x00001e10200075b4 */ /* 0x0003e20008011000 */
[----:B------:R1:W-:Y:S07]  /*1f30*/  UTMALDG.3D [UR8], [UR32], desc[UR30] ;  /* 0x00001e08200075b4 */ /* 0x0003ee0008011000 */
[----:B------:R-:W-:Y:S05]  /*1f40*/  BRA.U UP0, `(.L_x_32) ;  /* 0xfffffffd00487547 */ /* 0x000fea000b83ffff */
.L_x_27:
[----:B-1----:R-:W-:Y:S01]  /*1f50*/  LEA R2, R14, UR4, 0x3 ;  /* 0x000000040e027c11 */ /* 0x002fe2000f8e18ff */
[----:B------:R-:W-:Y:S01]  /*1f60*/  NOP ;  /* 0x0000000000007918 */ /* 0x000fe20000000000 */
[----:B--2---:R-:W-:Y:S02]  /*1f70*/  SHF.L.U32 R3, R12, 0x1f, RZ ;  /* 0x0000001f0c037819 */ /* 0x004fe400000006ff */
[----:B------:R-:W-:Y:S02]  /*1f80*/  LEA R4, R14, UR4, 0x4 ;  /* 0x000000040e047c11 */ /* 0x000fe4000f8e20ff */
[----:B------:R-:W1:Y:S02]  /*1f90*/  SYNCS.PHASECHK.TRANS64.TRYWAIT P0, [R2+URZ+0x160], R3 ;  /* 0x00016003020075a7 */ /* 0x000e6400080011ff */
[----:B-1----:R-:W-:Y:S05]  /*1fa0*/  @!P0 BRA `(.L_x_33) ;  /* 0x00000068002c8947 */ /* 0x002fea0003800000 */
.L_x_148:
[----:B------:R-:W2:Y:S01]  /*1fb0*/  LDS.128 R4, [R4+0x1f0] ;  /* 0x0001f00004047984 */ /* 0x000ea20000000c00 */
[----:B---3--:R-:W-:Y:S01]  /*1fc0*/  ISETP.GE.AND P0, PT, R26, 0x1, PT ;  /* 0x000000011a00780c */ /* 0x008fe20003f06270 */
[----:B-1----:R-:W-:Y:S01]  /*1fd0*/  VIADD R2, R2, 0x170 ;  /* 0x0000017002027836 */ /* 0x002fe20000000000 */
[----:B------:R-:W-:Y:S01]  /*1fe0*/  @!PT LDS RZ, [RZ] ;  /* 0x00000000fffff984 */ /* 0x000fe20000000800 */
[----:B------:R-:W-:Y:S01]  /*1ff0*/  @!PT LDS RZ, [RZ] ;  /* 0x00000000fffff984 */ /* 0x000fe20000000800 */
[----:B------:R-:W-:Y:S01]  /*2000*/  @!PT LDS RZ, [RZ] ;  /* 0x00000000fffff984 */ /* 0x000fe20000000800 */
[----:B------:R-:W-:Y:S01]  /*2010*/  @!PT LDS RZ, [RZ] ;  /* 0x00000000fffff984 */ /* 0x000fe20000000800 */
[----:B------:R1:W-:Y:S06]  /*2020*/  MEMBAR.ALL.CTA ;  /* 0x0000000000007992 */ /* 0x0003ec0000008000 */
[----:B-1----:R-:W1:Y:S01]  /*2030*/  FENCE.VIEW.ASYNC.S ;  /* 0x00000000000073c6 */ /* 0x002e620000000000 */
[----:B------:R-:W-:-:S04]  /*2040*/  PRMT R2, RZ, 0x654, R2 ;  /* 0x00000654ff027816 */ /* 0x000fc80000000002 */
[----:B-1----:R1:W-:Y:S01]  /*2050*/  SYNCS.ARRIVE.TRANS64.RED.A1T0 RZ, [R2+URZ], RZ ;  /* 0x000000ff02ff79a7 */ /* 0x0023e200081004ff */
[----:B--2---:R-:W-:-:S13]  /*2060*/  LOP3.LUT P2, RZ, R6, 0x1, RZ, 0xc0, !PT ;  /* 0x0000000106ff7812 */ /* 0x004fda000784c0ff */
[----:B------:R-:W-:Y:S01]  /*2070*/  @P2 SHF.R.U32.HI R3, RZ, 0x10, R5 ;  /* 0x00000010ff032819 */ /* 0x000fe20000011605 */
[----:B------:R-:W-:Y:S01]  /*2080*/  VOTEU.ANY UP0, P2 ;  /* 0x0000000000ff7886 */ /* 0x000fe20001000100 */
[----:B------:R-:W-:Y:S02]  /*2090*/  @P2 MOV R13, R4 ;  /* 0x00000004000d2202 */ /* 0x000fe40000000f00 */
[----:B------:R-:W-:Y:S02]  /*20a0*/  @P2 R2UR.BROADCAST UR8, R3 ;  /* 0x00000000030822ca */ /* 0x000fe400008e0000 */
[----:B------:R-:W-:-:S11]  /*20b0*/  @P2 LOP3.LUT R11, R5, 0xffff, RZ, 0xc0, !PT ;  /* 0x0000ffff050b2812 */ /* 0x000fd600078ec0ff */
[----:B------:R-:W-:Y:S01]  /*20c0*/  @UP0 UMOV UR36, UR8 ;  /* 0x0000000800240c82 */ /* 0x000fe20008000000 */
[----:B-1----:R-:W-:Y:S05]  /*20d0*/  @!P0 BRA `(.L_x_34) ;  /* 0x0000000000b88947 */ /* 0x002fea0003800000 */
[----:B------:R-:W4:Y:S01]  /*20e0*/  LDC.64 R4, c[0x0][0xb18] ;  /* 0x0002c600ff047b82 */ /* 0x000f220000000a00 */
[----:B------:R-:W-:-:S07]  /*20f0*/  ISETP.NE.AND P3, PT, R26, 0x1, PT ;  /* 0x000000011a00780c */ /* 0x000fce0003f65270 */
[----:B------:R-:W1:Y:S08]  /*2100*/  LDC.64 R6, c[0x0][0xb10] ;  /* 0x0002c400ff067b82 */ /* 0x000e700000000a00 */
[----:B------:R-:W2:Y:S08]  /*2110*/  LDC R16, c[0x0][0xb20] ;  /* 0x0002c800ff107b82 */ /* 0x000eb00000000800 */
[----:B------:R-:W3:Y:S01]  /*2120*/  LDC R18, c[0x0][0xb0c] ;  /* 0x0002c300ff127b82 */ /* 0x000ee20000000800 */
[----:B----4-:R-:W-:Y:S01]  /*2130*/  IMAD.HI.U32 R17, R0, R5, RZ ;  /* 0x0000000500117227 */ /* 0x010fe200078e00ff */
[----:B------:R-:W-:-:S03]  /*2140*/  ISETP.NE.AND P0, PT, R4, 0x1, PT ;  /* 0x000000010400780c */ /* 0x000fc60003f05270 */
[----:B------:R-:W-:-:S03]  /*2150*/  IMAD.HI.U32 R5, R11, R5, RZ ;  /* 0x000000050b057227 */ /* 0x000fc600078e00ff */
[----:B------:R-:W4:Y:S01]  /*2160*/  LDC.64 R2, c[0x0][0xb28] ;  /* 0x0002ca00ff027b82 */ /* 0x000f220000000a00 */
[----:B-1----:R-:W-:-:S04]  /*2170*/  IMAD.HI.U32 R20, R9, R6, RZ ;  /* 0x0000000609147227 */ /* 0x002fc800078e00ff */
[----:B------:R-:W-:Y:S01]  /*2180*/  IMAD.HI.U32 R22, R13, R6, RZ ;  /* 0x000000060d167227 */ /* 0x000fe200078e00ff */
[----:B------:R-:W-:Y:S02]  /*2190*/  SHF.R.U32.HI R20, RZ, R7, R20 ;  /* 0x00000007ff147219 */ /* 0x000fe40000011614 */
[-C--:B--2---:R-:W-:Y:S02]  /*21a0*/  SHF.R.U32.HI R17, RZ, R16.reuse, R17 ;  /* 0x00000010ff117219 */ /* 0x084fe40000011611 */
[----:B------:R-:W-:Y:S02]  /*21b0*/  SHF.R.U32.HI R16, RZ, R16, R5 ;  /* 0x00000010ff107219 */ /* 0x000fe40000011605 */
[----:B------:R-:W-:Y:S02]  /*21c0*/  SEL R17, R0, R17, !P0 ;  /* 0x0000001100117207 */ /* 0x000fe40004000000 */
[----:B------:R-:W-:Y:S02]  /*21d0*/  SHF.R.U32.HI R22, RZ, R7, R22 ;  /* 0x00000007ff167219 */ /* 0x000fe40000011616 */
[----:B---3--:R-:W-:-:S02]  /*21e0*/  ISETP.NE.AND P1, PT, R18, 0x1, PT ;  /* 0x000000011200780c */ /* 0x008fc40003f25270 */
[----:B------:R-:W-:Y:S02]  /*21f0*/  SEL R5, R11, R16, !P0 ;  /* 0x000000100b057207 */ /* 0x000fe40004000000 */
[----:B------:R-:W-:Y:S02]  /*2200*/  SEL R19, R9, R20, !P1 ;  /* 0x0000001409137207 */ /* 0x000fe40004800000 */
[----:B------:R-:W-:Y:S01]  /*2210*/  SEL R7, R13, R22, !P1 ;  /* 0x000000160d077207 */ /* 0x000fe20004800000 */
[----:B----4-:R-:W-:-:S04]  /*2220*/  IMAD.HI.U32 R20, R17, R2, RZ ;  /* 0x0000000211147227 */ /* 0x010fc800078e00ff */
[----:B------:R-:W-:Y:S01]  /*2230*/  IMAD.HI.U32 R6, R19, R2, RZ ;  /* 0x0000000213067227 */ /* 0x000fe200078e00ff */
[----:B------:R-:W-:-:S04]  /*2240*/  @P3 SHF.R.U32.HI R17, RZ, R3, R20 ;  /* 0x00000003ff113219 */ /* 0x000fc80000011614 */
        /* <DEDUP_REMOVED lines=8> */
[----:B------:R-:W-:-:S04]  /*22d0*/  @!P0 IMAD.HI.U32 R16, R7, R2, RZ ;  /* 0x0000000207108227 */ /* 0x000fc800078e00ff */
[----:B------:R-:W-:Y:S01]  /*22e0*/  IMAD.MOV R2, RZ, RZ, -R6 ;  /* 0x000000ffff027224 */ /* 0x000fe200078e0a06 */
[----:B------:R-:W-:-:S03]  /*22f0*/  @!P0 SHF.R.U32.HI R16, RZ, R3, R16 ;  /* 0x00000003ff108219 */ /* 0x000fc60000011610 */
[----:B------:R-:W-:Y:S01]  /*2300*/  IMAD R2, R26, R2, R5 ;  /* 0x000000021a027224 */ /* 0x000fe200078e0205 */
[----:B------:R-:W-:Y:S02]  /*2310*/  @!P0 SEL R3, R7, R16, !P3 ;  /* 0x0000001007038207 */ /* 0x000fe40005800000 */
[----:B------:R-:W-:-:S03]  /*2320*/  IADD3 R16, PT, PT, -R5, RZ, RZ ;  /* 0x000000ff05107210 */ /* 0x000fc60007ffe1ff */
[--C-:B------:R-:W-:Y:S02]  /*2330*/  @!P0 IMAD.IADD R6, R6, 0x1, -R3.reuse ;  /* 0x0000000106068824 */ /* 0x100fe400078e0a03 */
[----:B------:R-:W-:Y:S01]  /*2340*/  @!P0 IMAD R3, R2, R19, R3 ;  /* 0x0000001302038224 */ /* 0x000fe200078e0203 */
[----:B------:R-:W-:Y:S01]  /*2350*/  IADD3 R2, PT, PT, -R7, RZ, RZ ;  /* 0x000000ff07027210 */ /* 0x000fe20007ffe1ff */
[----:B------:R-:W-:Y:S02]  /*2360*/  @!P0 IMAD R5, R26, R6, R7 ;  /* 0x000000061a058224 */ /* 0x000fe400078e0207 */
[----:B------:R-:W-:Y:S02]  /*2370*/  IMAD R11, R4, R16, R11 ;  /* 0x00000010040b7224 */ /* 0x000fe400078e020b */
[----:B------:R-:W-:Y:S02]  /*2380*/  @!P0 IMAD.MOV.U32 R7, RZ, RZ, R3 ;  /* 0x000000ffff078224 */ /* 0x000fe400078e0003 */
[----:B------:R-:W-:-:S02]  /*2390*/  IMAD R2, R18, R2, R13 ;  /* 0x0000000212027224 */ /* 0x000fc400078e020d */
[----:B------:R-:W-:Y:S02]  /*23a0*/  IMAD R11, R5, R4, R11 ;  /* 0x00000004050b7224 */ /* 0x000fe400078e020b */
[----:B------:R-:W-:Y:S02]  /*23b0*/  IMAD R13, R7, R18, R2 ;  /* 0x00000012070d7224 */ /* 0x000fe400078e0202 */
.L_x_34:
[----:B------:R-:W1:Y:S02]  /*23c0*/  LDCU UR8, c[0x0][0xb30] ;  /* 0x00016600ff0877ac */ /* 0x000e640008000800 */
[----:B-1----:R-:W-:-:S09]  /*23d0*/  UISETP.NE.AND UP0, UPT, UR8, 0x1, UPT ;  /* 0x000000010800788c */ /* 0x002fd2000bf05270 */
[----:B------:R-:W-:Y:S05]  /*23e0*/  BRA.U UP0, `(.L_x_35) ;  /* 0x0000000100407547 */ /* 0x000fea000b800000 */
[----:B------:R-:W1:Y:S08]  /*23f0*/  LDC.64 R4, c[0x0][0xb10] ;  /* 0x0002c400ff047b82 */ /* 0x000e700000000a00 */
[----:B------:R-:W2:Y:S08]  /*2400*/  LDC.64 R2, c[0x0][0xb18] ;  /* 0x0002c600ff027b82 */ /* 0x000eb00000000a00 */
[----:B------:R-:W3:Y:S08]  /*2410*/  LDC R6, c[0x0][0xb20] ;  /* 0x0002c800ff067b82 */ /* 0x000ef00000000800 */
[----:B------:R-:W4:Y:S01]  /*2420*/  LDC R16, c[0x0][0xb0c] ;  /* 0x0002c300ff107b82 */ /* 0x000f220000000800 */
[----:B-1----:R-:W-:-:S05]  /*2430*/  IMAD.HI.U32 R4, R13, R4, RZ ;  /* 0x000000040d047227 */ /* 0x002fca00078e00ff */
[----:B------:R-:W-:Y:S01]  /*2440*/  SHF.R.U32.HI R4, RZ, R5, R4 ;  /* 0x00000005ff047219 */ /* 0x000fe20000011604 */
[----:B--2---:R-:W-:Y:S01]  /*2450*/  IMAD.HI.U32 R3, R11, R3, RZ ;  /* 0x000000030b037227 */ /* 0x004fe200078e00ff */
[----:B------:R-:W-:-:S04]  /*2460*/  ISETP.NE.AND P0, PT, R2, 0x1, PT ;  /* 0x000000010200780c */ /* 0x000fc80003f05270 */
[----:B---3--:R-:W-:-:S04]  /*2470*/  SHF.R.U32.HI R6, RZ, R6, R3 ;  /* 0x00000006ff067219 */ /* 0x008fc80000011603 */
[----:B------:R-:W-:Y:S02]  /*2480*/  SEL R3, R11, R6, !P0 ;  /* 0x000000060b037207 */ /* 0x000fe40004000000 */
[----:B----4-:R-:W-:-:S04]  /*2490*/  ISETP.NE.AND P1, PT, R16, 0x1, PT ;  /* 0x000000011000780c */ /* 0x010fc80003f25270 */
[----:B------:R-:W-:-:S05]  /*24a0*/  SEL R4, R13, R4, !P1 ;  /* 0x000000040d047207 */ /* 0x000fca0004800000 */
[----:B------:R-:W-:Y:S02]  /*24b0*/  IMAD.IADD R5, R3, 0x1, -R4 ;  /* 0x0000000103057824 */ /* 0x000fe400078e0a04 */
[----:B------:R-:W-:Y:S02]  /*24c0*/  IMAD.IADD R3, R4, 0x1, -R3 ;  /* 0x0000000104037824 */ /* 0x000fe400078e0a03 */
[----:B------:R-:W-:Y:S02]  /*24d0*/  IMAD R13, R5, R16, R13 ;  /* 0x00000010050d7224 */ /* 0x000fe400078e020d */
[----:B------:R-:W-:-:S07]  /*24e0*/  IMAD R11, R3, R2, R11 ;  /* 0x00000002030b7224 */ /* 0x000fce00078e020b */
.L_x_35:
[----:B------:R-:W-:Y:S01]  /*24f0*/  VIADD R14, R14, 0x1 ;  /* 0x000000010e0e7836 */ /* 0x000fe20000000000 */
[----:B------:R-:W-:Y:S01]  /*2500*/  PLOP3.LUT P1, PT, PT, PT, PT, 0x80, 0x8 ;  /* 0x000000000008781c */ /* 0x000fe20003f2f070 */
[----:B------:R-:W-:Y:S02]  /*2510*/  IMAD.IADD R21, R13, 0x1, R60 ;  /* 0x000000010d157824 */ /* 0x000fe400078e023c */
[----:B------:R-:W-:Y:S01]  /*2520*/  IMAD.IADD R20, R11, 0x1, R58 ;  /* 0x000000010b147824 */ /* 0x000fe200078e023a */
[----:B------:R-:W-:-:S04]  /*2530*/  ISETP.NE.AND P0, PT, R14, 0x2, PT ;  /* 0x000000020e00780c */ /* 0x000fc80003f05270 */
[----:B------:R-:W-:Y:S02]  /*2540*/  SEL R3, RZ, 0x1, P0 ;  /* 0x00000001ff037807 */ /* 0x000fe40000000000 */
[----:B------:R-:W-:Y:S02]  /*2550*/  SEL R14, R14, RZ, P0 ;  /* 0x000000ff0e0e7207 */ /* 0x000fe40000000000 */
[----:B------:R-:W-:Y:S01]  /*2560*/  LOP3.LUT R12, R12, R3, RZ, 0x3c, !PT ;  /* 0x000000030c0c7212 */ /* 0x000fe200078e3cff */
[----:B------:R-:W-:Y:S06]  /*2570*/  @P2 BRA `(.L_x_36) ;  /* 0xfffffff000682947 */ /* 0x000fec000383ffff */
[----:B------:R-:W-:Y:S01]  /*2580*/  UIADD3 UR4, UPT, UPT, UR4, 0x88, URZ ;  /* 0x0000008804047890 */ /* 0x000fe2000fffe0ff */
[----:B------:R-:W-:-:S03]  /*2590*/  SHF.L.U32 R3, R15, 0x1f, RZ ;  /* 0x0000001f0f037819 */ /* 0x000fc600000006ff */
[----:B------:R-:W-:-:S09]  /*25a0*/  ULEA UR5, UR6, UR4, 0x3 ;  /* 0x0000000406057291 */ /* 0x000fd2000f8e18ff */
[----:B------:R-:W1:Y:S02]  /*25b0*/  SYNCS.PHASECHK.TRANS64.TRYWAIT P0, [UR5], R3 ;  /* 0x00000003ff0075a7 */ /* 0x000e640008001105 */
[----:B-1----:R-:W-:Y:S05]  /*25c0*/  @!P0 BRA `(.L_x_37) ;  /* 0x0000006000b88947 */ /* 0x002fea0003800000 */
.L_x_150:
[----:B------:R-:W-:-:S04]  /*25d0*/  UIADD3 UR6, UPT, UPT, UR6, 0x1, URZ ;  /* 0x0000000106067890 */ /* 0x000fc8000fffe0ff */
[----:B------:R-:W-:-:S04]  /*25e0*/  UISETP.NE.AND UP0, UPT, UR6, 0x11, UPT ;  /* 0x000000110600788c */ /* 0x000fc8000bf05270 */
[----:B------:R-:W-:Y:S02]  /*25f0*/  USEL UR7, URZ, 0x1, UP0 ;  /* 0x00000001ff077887 */ /* 0x000fe40008000000 */
[----:B------:R-:W-:-:S04]  /*2600*/  USEL UR6, UR6, URZ, UP0 ;  /* 0x000000ff06067287 */ /* 0x000fc80008000000 */
[----:B------:R-:W-:Y:S01]  /*2610*/  ULEA UR5, UR6, UR4, 0x3 ;  /* 0x0000000406057291 */ /* 0x000fe2000f8e18ff */
[----:B------:R-:W-:-:S04]  /*2620*/  LOP3.LUT R2, R15, UR7, RZ, 0x3c, !PT ;  /* 0x000000070f027c12 */ /* 0x000fc8000f8e3cff */
[----:B-1----:R-:W-:-:S04]  /*2630*/  SHF.L.U32 R3, R2, 0x1f, RZ ;  /* 0x0000001f02037819 */ /* 0x002fc800000006ff */
[----:B------:R-:W1:Y:S02]  /*2640*/  SYNCS.PHASECHK.TRANS64.TRYWAIT P0, [UR5], R3 ;  /* 0x00000003ff0075a7 */ /* 0x000e640008001105 */
[----:B-1----:R-:W-:Y:S05]  /*2650*/  @!P0 BRA `(.L_x_38) ;  /* 0x0000006000ac8947 */ /* 0x002fea0003800000 */
.L_x_152:
        /* <DEDUP_REMOVED lines=9> */
.L_x_154:
        /* <DEDUP_REMOVED lines=9> */
.L_x_156:
        /* <DEDUP_REMOVED lines=9> */
.L_x_158:
        /* <DEDUP_REMOVED lines=9> */
.L_x_160:
        /* <DEDUP_REMOVED lines=9> */
.L_x_162:
        /* <DEDUP_REMOVED lines=9> */
.L_x_164:
        /* <DEDUP_REMOVED lines=9> */
.L_x_166:
        /* <DEDUP_REMOVED lines=9> */
.L_x_168:
        /* <DEDUP_REMOVED lines=9> */
.L_x_170:
        /* <DEDUP_REMOVED lines=9> */
.L_x_172:
        /* <DEDUP_REMOVED lines=9> */
.L_x_174:
        /* <DEDUP_REMOVED lines=9> */
.L_x_176:
        /* <DEDUP_REMOVED lines=9> */
.L_x_178:
        /* <DEDUP_REMOVED lines=9> */
.L_x_180:
[----:B------:R-:W-:-:S04]  /*2e40*/  UIADD3 UR6, UPT, UPT, UR6, 0x1, URZ ;  /* 0x0000000106067890 */ /* 0x000fc8000fffe0ff */
[----:B------:R-:W-:-:S04]  /*2e50*/  UISETP.NE.AND UP0, UPT, UR6, 0x11, UPT ;  /* 0x000000110600788c */ /* 0x000fc8000bf05270 */
[----:B------:R-:W-:Y:S02]  /*2e60*/  USEL UR5, URZ, 0x1, UP0 ;  /* 0x00000001ff057887 */ /* 0x000fe40008000000 */
[----:B------:R-:W-:-:S04]  /*2e70*/  USEL UR6, UR6, URZ, UP0 ;  /* 0x000000ff06067287 */ /* 0x000fc80008000000 */
[----:B------:R-:W-:Y:S01]  /*2e80*/  ULEA UR6, UR6, UR4, 0x3 ;  /* 0x0000000406067291 */ /* 0x000fe2000f8e18ff */
[----:B-1----:R-:W-:-:S04]  /*2e90*/  LOP3.LUT R3, R2, UR5, RZ, 0x3c, !PT ;  /* 0x0000000502037c12 */ /* 0x002fc8000f8e3cff */
[----:B------:R-:W-:Y:S01]  /*2ea0*/  SHF.L.U32 R3, R3, 0x1f, RZ ;  /* 0x0000001f03037819 */ /* 0x000fe200000006ff */
[----:B----4-:R-:W-:-:S07]  /*2eb0*/  IMAD.U32 R0, RZ, RZ, UR6 ;  /* 0x00000006ff007e24 */ /* 0x010fce000f8e00ff */
.L_x_53:
[----:B-1----:R1:W2:Y:S02]  /*2ec0*/  SYNCS.PHASECHK.TRANS64.TRYWAIT P0, [R0+URZ], R3 ;  /* 0x00000003000075a7 */ /* 0x0022a400080011ff */
[----:B--2---:R-:W-:Y:S05]  /*2ed0*/  @!P0 NANOSLEEP.SYNCS 0x989680 ;  /* 0x009896800000895d */ /* 0x004fea0003900000 */
[----:B------:R-:W2:Y:S02]  /*2ee0*/  @!P0 SYNCS.PHASECHK.TRANS64 P0, [R0+URZ], R3 ;  /* 0x00000003000085a7 */ /* 0x000ea400080010ff */
[----:B--2---:R-:W-:Y:S05]  /*2ef0*/  @P0 EXIT ;  /* 0x000000000000094d */ /* 0x004fea0003800000 */
[----:B------:R-:W-:Y:S05]  /*2f00*/  BRA `(.L_x_53) ;  /* 0xfffffffc00ec7947 */ /* 0x000fea000383ffff */
.L_x_18:
[----:B------:R-:W-:-:S04]  /*2f10*/  UISETP.NE.AND UP1, UPT, UR37, URZ, UPT ;  /* 0x000000ff2500728c */ /* 0x000fc8000bf25270 */
[----:B------:R-:W-:-:S09]  /*2f20*/  UISETP.NE.OR UP1, UPT, UR8, 0x1, UP1 ;  /* 0x000000010800788c */ /* 0x000fd20008f25670 */
[----:B------:R-:W-:Y:S05]  /*2f30*/  BRA.U UP1, `(.L_x_54) ;  /* 0x0000000501487547 */ /* 0x000fea000b800000 */
[----:B------:R-:W-:Y:S01]  /*2f40*/  ISETP.NE.AND P2, PT, R2, RZ, PT ;  /* 0x000000ff0200720c */ /* 0x000fe20003f45270 */
[----:B------:R-:W-:Y:S01]  /*2f50*/  IMAD.MOV.U32 R12, RZ, RZ, 0x1 ;  /* 0x00000001ff0c7424 */ /* 0x000fe200078e00ff */
[----:B------:R-:W-:Y:S02]  /*2f60*/  CS2R R10, SRZ ;  /* 0x00000000000a7805 */ /* 0x000fe4000001ff00 */
[----:B------:R-:W-:Y:S01]  /*2f70*/  CS2R R8, SRZ ;  /* 0x0000000000087805 */ /* 0x000fe2000001ff00 */
[----:B------:R-:W-:Y:S01]  /*2f80*/  UMOV UR4, 0x400 ;  /* 0x0000040000047882 */ /* 0x000fe20000000000 */
[----:B------:R-:W-:Y:S01]  /*2f90*/  UMOV UR6, URZ ;  /* 0x000000ff00067c82 */ /* 0x000fe20008000000 */
[----:B------:R-:W-:-:S12]  /*2fa0*/  ULEA UR37, UR37, UR4, 0x18 ;  /* 0x0000000425257291 */ /* 0x000fd8000f8ec0ff */
.L_x_58:
[----:B------:R-:W-:Y:S02]  /*2fb0*/  LEA R0, R8, UR37, 0x3 ;  /* 0x0000002508007c11 */ /* 0x000fe4000f8e18ff */
[----:B------:R-:W-:-:S03]  /*2fc0*/  SHF.L.U32 R5, R9, 0x1f, RZ ;  /* 0x0000001f09057819 */ /* 0x000fc600000006ff */
[----:B------:R-:W-:Y:S01]  /*2fd0*/  VIADD R4, R0, 0x1d0 ;  /* 0x000001d000047836 */ /* 0x000fe20000000000 */
[----:B------:R-:W1:Y:S02]  /*2fe0*/  SYNCS.PHASECHK.TRANS64.TRYWAIT P0, [R0+URZ+0x1c0], R5 ;  /* 0x0001c005000075a7 */ /* 0x000e6400080011ff */
[----:B-1----:R-:W-:Y:S05]  /*2ff0*/  @!P0 BRA `(.L_x_55) ;  /* 0x0000005c00ac8947 */ /* 0x002fea0003800000 */
.L_x_181:
[----:B------:R-:W-:Y:S01]  /*3000*/  ULEA UR5, UR6, UR37, 0x3 ;  /* 0x0000002506057291 */ /* 0x000fe2000f8e18ff */
[----:B------:R-:W-:Y:S02]  /*3010*/  PRMT R4, RZ, 0x654, R4 ;  /* 0x00000654ff047816 */ /* 0x000fe40000000004 */
[----:B-1----:R-:W-:Y:S01]  /*3020*/  SHF.L.U32 R5, R12, 0x1f, RZ ;  /* 0x0000001f0c057819 */ /* 0x002fe200000006ff */
[----:B------:R-:W-:Y:S01]  /*3030*/  UIADD3 UR4, UPT, UPT, UR5, 0x160, URZ ;  /* 0x0000016005047890 */ /* 0x000fe2000fffe0ff */
[----:B------:R1:W-:Y:S05]  /*3040*/  SYNCS.ARRIVE.TRANS64.RED.A1T0 RZ, [R4+URZ], RZ ;  /* 0x000000ff04ff79a7 */ /* 0x0003ea00081004ff */
[----:B------:R-:W-:Y:S01]  /*3050*/  IMAD.U32 R7, RZ, RZ, UR4 ;  /* 0x00000004ff077e24 */ /* 0x000fe2000f8e00ff */
[----:B------:R-:W2:Y:S04]  /*3060*/  SYNCS.PHASECHK.TRANS64.TRYWAIT P0, [UR5+0x170], R5 ;  /* 0x00017005ff0075a7 */ /* 0x000ea80008001105 */
[----:B------:R-:W-:Y:S01]  /*3070*/  PRMT R6, R2, 0x654, R7 ;  /* 0x0000065402067816 */ /* 0x000fe20000000007 */
[----:B-1----:R-:W-:Y:S01]  /*3080*/  @!P2 IMAD.MOV.U32 R4, RZ, RZ, 0x10 ;  /* 0x00000010ff04a424 */ /* 0x002fe200078e00ff */
[----:B--2---:R-:W-:Y:S06]  /*3090*/  @!P0 BRA `(.L_x_56) ;  /* 0x0000005c00988947 */ /* 0x004fec0003800000 */
.L_x_183:
[----:B------:R-:W-:Y:S01]  /*30a0*/  ULEA UR4, UR6, UR37, 0x4 ;  /* 0x0000002506047291 */ /* 0x000fe2000f8e20ff */
[----:B------:R-:W-:Y:S01]  /*30b0*/  SEL R3, R6, R3, !P2 ;  /* 0x0000000306037207 */ /* 0x000fe20005000000 */
[----:B------:R-:W-:Y:S01]  /*30c0*/  UIADD3 UR5, UPT, UPT, UR5, 0x160, URZ ;  /* 0x0000016005057890 */ /* 0x000fe2000fffe0ff */
[----:B-1----:R-:W-:Y:S01]  /*30d0*/  LEA R0, R11, UR37, 0x3 ;  /* 0x000000250b007c11 */ /* 0x002fe2000f8e18ff */
[----:B------:R-:W-:Y:S01]  /*30e0*/  UIADD3 UR4, UPT, UPT, UR4, 0x1f0, URZ ;  /* 0x000001f004047890 */ /* 0x000fe2000fffe0ff */
[----:B------:R-:W-:Y:S01]  /*30f0*/  SHF.L.U32 R5, R10, 0x1f, RZ ;  /* 0x0000001f0a057819 */ /* 0x000fe200000006ff */
[----:B------:R1:W-:Y:S01]  /*3100*/  @!P2 SYNCS.ARRIVE.TRANS64.RED RZ, [R3+URZ], R4 ;  /* 0x0000000403ffa9a7 */ /* 0x0003e200080004ff */
[----:B------:R-:W-:Y:S01]  /*3110*/  UIADD3 UR6, UPT, UPT, UR6, 0x1, URZ ;  /* 0x0000000106067890 */ /* 0x000fe2000fffe0ff */
[----:B------:R-:W-:-:S03]  /*3120*/  VIADD R8, R8, 0x1 ;  /* 0x0000000108087836 */ /* 0x000fc60000000000 */
[----:B------:R-:W-:Y:S02]  /*3130*/  UISETP.NE.AND UP0, UPT, UR6, 0x2, UPT ;  /* 0x000000020600788c */ /* 0x000fe4000bf05270 */
[----:B------:R-:W-:Y:S06]  /*3140*/  UGETNEXTWORKID.BROADCAST [UR4], [UR5] ;  /* 0x00000000040073ca */ /* 0x000fec0008000100 */
[----:B------:R-:W-:Y:S01]  /*3150*/  USEL UR4, URZ, 0x1, UP0 ;  /* 0x00000001ff047887 */ /* 0x000fe20008000000 */
[----:B------:R-:W-:Y:S01]  /*3160*/  ISETP.NE.AND P0, PT, R8, 0x2, PT ;  /* 0x000000020800780c */ /* 0x000fe20003f05270 */
[----:B------:R-:W-:Y:S01]  /*3170*/  USEL UR6, UR6, URZ, UP0 ;  /* 0x000000ff06067287 */ /* 0x000fe20008000000 */
[----:B------:R-:W2:Y:S03]  /*3180*/  SYNCS.PHASECHK.TRANS64.TRYWAIT P1, [R0+URZ+0x160], R5 ;  /* 0x00016005000075a7 */ /* 0x000ea600080211ff */
[----:B------:R-:W-:Y:S01]  /*3190*/  LOP3.LUT R12, R12, UR4, RZ, 0x3c, !PT ;  /* 0x000000040c0c7c12 */ /* 0x000fe2000f8e3cff */
[----:B-12---:R-:W-:Y:S07]  /*31a0*/  @!P1 BRA `(.L_x_57) ;  /* 0x0000005c006c9947 */ /* 0x006fee0003800000 */
.L_x_184:
[C---:B------:R-:W-:Y:S01]  /*31b0*/  LEA R4, R11.reuse, UR37, 0x4 ;  /* 0x000000250b047c11 */ /* 0x040fe2000f8e20ff */
[----:B-1----:R-:W-:Y:S01]  /*31c0*/  VIADD R0, R0, 0x170 ;  /* 0x0000017000007836 */ /* 0x002fe20000000000 */
[----:B------:R-:W-:Y:S01]  /*31d0*/  SEL R8, R8, RZ, P0 ;  /* 0x000000ff08087207 */ /* 0x000fe20000000000 */
[----:B------:R-:W-:-:S03]  /*31e0*/  VIADD R11, R11, 0x1 ;  /* 0x000000010b0b7836 */ /* 0x000fc60000000000 */
[----:B------:R-:W1:Y:S01]  /*31f0*/  LDS.128 R4, [R4+0x1f0] ;  /* 0x0001f00004047984 */ /* 0x000e620000000c00 */
[----:B------:R-:W-:Y:S02]  /*3200*/  PRMT R0, RZ, 0x654, R0 ;  /* 0x00000654ff007816 */ /* 0x000fe40000000000 */
[C---:B------:R-:W-:Y:S01]  /*3210*/  ISETP.NE.AND P1, PT, R11.reuse, 0x2, PT ;  /* 0x000000020b00780c */ /* 0x040fe20003f25270 */
[----:B------:R-:W-:Y:S01]  /*3220*/  @!PT LDS RZ, [RZ] ;  /* 0x00000000fffff984 */ /* 0x000fe20000000800 */
[----:B------:R-:W-:Y:S01]  /*3230*/  @!PT LDS RZ, [RZ] ;  /* 0x00000000fffff984 */ /* 0x000fe20000000800 */
[----:B------:R-:W-:Y:S01]  /*3240*/  @!PT LDS RZ, [RZ] ;  /* 0x00000000fffff984 */ /* 0x000fe20000000800 */
[----:B------:R-:W-:Y:S01]  /*3250*/  @!PT LDS RZ, [RZ] ;  /* 0x00000000fffff984 */ /* 0x000fe20000000800 */
[----:B------:R2:W-:Y:S06]  /*3260*/  MEMBAR.ALL.CTA ;  /* 0x0000000000007992 */ /* 0x0005ec0000008000 */
[----:B--2---:R-:W2:Y:S01]  /*3270*/  FENCE.VIEW.ASYNC.S ;  /* 0x00000000000073c6 */ /* 0x004ea20000000000 */
[----:B------:R-:W-:Y:S01]  /*3280*/  SEL R11, R11, RZ, P1 ;  /* 0x000000ff0b0b7207 */ /* 0x000fe20000800000 */
[----:B--2---:R2:W-:Y:S01]  /*3290*/  SYNCS.ARRIVE.TRANS64.RED.A1T0 RZ, [R0+URZ], RZ ;  /* 0x000000ff00ff79a7 */ /* 0x0045e200081004ff */
[----:B-1----:R-:W-:-:S02]  /*32a0*/  LOP3.LUT P3, RZ, R6, 0x1, RZ, 0xc0, !PT ;  /* 0x0000000106ff7812 */ /* 0x002fc4000786c0ff */
[----:B------:R-:W-:-:S04]  /*32b0*/  SEL R5, RZ, 0x1, P1 ;  /* 0x00000001ff057807 */ /* 0x000fc80000800000 */
[----:B------:R-:W-:Y:S02]  /*32c0*/  LOP3.LUT R10, R10, R5, RZ, 0x3c, !PT ;  /* 0x000000050a0a7212 */ /* 0x000fe400078e3cff */
[----:B--2---:R-:W-:-:S04]  /*32d0*/  SEL R0, RZ, 0x1, P0 ;  /* 0x00000001ff007807 */ /* 0x004fc80000000000 */
[----:B------:R-:W-:Y:S01]  /*32e0*/  LOP3.LUT R9, R9, R0, RZ, 0x3c, !PT ;  /* 0x0000000009097212 */ /* 0x000fe200078e3cff */
[----:B------:R-:W-:Y:S06]  /*32f0*/  @P3 BRA `(.L_x_58) ;  /* 0xfffffffc002c3947 */ /* 0x000fec000383ffff */
[----:B------:R-:W-:Y:S01]  /*3300*/  ULEA UR5, UR6, UR37, 0x3 ;  /* 0x0000002506057291 */ /* 0x000fe2000f8e18ff */
[----:B------:R-:W-:-:S08]  /*3310*/  SHF.L.U32 R3, R12, 0x1f, RZ ;  /* 0x0000001f0c037819 */ /* 0x000fd000000006ff */
[----:B------:R-:W1:Y:S02]  /*3320*/  SYNCS.PHASECHK.TRANS64 P0, [UR5+0x170], R3 ;  /* 0x00017003ff0075a7 */ /* 0x000e640008001005 */
[----:B-1----:R-:W-:Y:S05]  /*3330*/  @P0 BRA `(.L_x_59) ;  /* 0x0000000000080947 */ /* 0x002fea0003800000 */
[----:B------:R-:W1:Y:S02]  /*3340*/  SYNCS.PHASECHK.TRANS64.TRYWAIT P0, [UR5+0x170], R3 ;  /* 0x00017003ff0075a7 */ /* 0x000e640008001105 */
[----:B-1----:R-:W-:Y:S05]  /*3350*/  @!P0 BRA `(.L_x_60) ;  /* 0x0000005c00148947 */ /* 0x002fea0003800000 */
.L_x_59:
[----:B------:R-:W-:-:S04]  /*3360*/  UIADD3 UR4, UPT, UPT, UR6, 0x1, URZ ;  /* 0x0000000106047890 */ /* 0x000fc8000fffe0ff */
[----:B------:R-:W-:-:S04]  /*3370*/  UISETP.NE.AND UP0, UPT, UR4, 0x2, UPT ;  /* 0x000000020400788c */ /* 0x000fc8000bf05270 */
[----:B------:R-:W-:Y:S02]  /*3380*/  USEL UR7, URZ, 0x1, UP0 ;  /* 0x00000001ff077887 */ /* 0x000fe40008000000 */
[----:B------:R-:W-:-:S04]  /*3390*/  USEL UR4, UR4, URZ, UP0 ;  /* 0x000000ff04047287 */ /* 0x000fc80008000000 */
[----:B------:R-:W-:Y:S01]  /*33a0*/  ULEA UR4, UR4, UR37, 0x3 ;  /* 0x0000002504047291 */ /* 0x000fe2000f8e18ff */
[----:B-1----:R-:W-:-:S04]  /*33b0*/  LOP3.LUT R3, R12, UR7, RZ, 0x3c, !PT ;  /* 0x000000070c037c12 */ /* 0x002fc8000f8e3cff */
[----:B------:R-:W-:-:S04]  /*33c0*/  SHF.L.U32 R0, R3, 0x1f, RZ ;  /* 0x0000001f03007819 */ /* 0x000fc800000006ff */
[----:B------:R-:W1:Y:S02]  /*33d0*/  SYNCS.PHASECHK.TRANS64 P0, [UR4+0x170], R0 ;  /* 0x00017000ff0075a7 */ /* 0x000e640008001004 */
[----:B-1----:R-:W-:Y:S05]  /*33e0*/  @P0 EXIT ;  /* 0x000000000000094d */ /* 0x002fea0003800000 */
[----:B------:R-:W-:Y:S02]  /*33f0*/  SHF.L.U32 R3, R3, 0x1f, RZ ;  /* 0x0000001f03037819 */ /* 0x000fe400000006ff */
[----:B------:R-:W-:-:S07]  /*3400*/  MOV R0, UR4 ;  /* 0x0000000400007c02 */ /* 0x000fce0008000f00 */
.L_x_61:
[----:B-1----:R1:W2:Y:S02]  /*3410*/  SYNCS.PHASECHK.TRANS64.TRYWAIT P0, [R0+URZ+0x170], R3 ;  /* 0x00017003000075a7 */ /* 0x0022a400080011ff */
[----:B--2---:R-:W-:Y:S05]  /*3420*/  @!P0 NANOSLEEP.SYNCS 0x989680 ;  /* 0x009896800000895d */ /* 0x004fea0003900000 */
[----:B------:R-:W2:Y:S02]  /*3430*/  @!P0 SYNCS.PHASECHK.TRANS64 P0, [R0+URZ+0x170], R3 ;  /* 0x00017003000085a7 */ /* 0x000ea400080010ff */
[----:B--2---:R-:W-:Y:S05]  /*3440*/  @P0 EXIT ;  /* 0x000000000000094d */ /* 0x004fea0003800000 */
[----:B------:R-:W-:Y:S05]  /*3450*/  BRA `(.L_x_61) ;  /* 0xfffffffc00ec7947 */ /* 0x000fea000383ffff */
.L_x_54:
[----:B------:R-:W-:-:S09]  /*3460*/  UISETP.NE.AND UP1, UPT, UR8, URZ, UPT ;  /* 0x000000ff0800728c */ /* 0x000fd2000bf25270 */
[----:B------:R-:W-:Y:S05]  /*3470*/  BRA.U UP1, `(.L_x_62) ;  /* 0x0000000d01907547 */ /* 0x000fea000b800000 */
[----:B------:R-:W-:Y:S01]  /*3480*/  UMOV UR4, 0x40 ;  /* 0x0000004000047882 */ /* 0x000fe20000000000 */
[----:B------:R-:W-:Y:S01]  /*3490*/  NOP ;  /* 0x0000000000007918 */ /* 0x000fe20000000000 */
[----:B------:R-:W-:Y:S01]  /*34a0*/  ULEA UR4, UR37, UR4, 0x18 ;  /* 0x0000000425047291 */ /* 0x000fe2000f8ec0ff */
[----:B------:R-:W-:Y:S02]  /*34b0*/  UMOV UR5, 0x400 ;  /* 0x0000040000057882 */ /* 0x000fe40000000000 */
[----:B------:R-:W-:-:S06]  /*34c0*/  ULEA UR37, UR37, UR5, 0x18 ;  /* 0x0000000525257291 */ /* 0x000fcc000f8ec0ff */
[----:B------:R-:W1:Y:S02]  /*34d0*/  LDS.U8 R0, [UR4+0x1c] ;  /* 0x00001c04ff007984 */ /* 0x000e640008000000 */
[----:B-1----:R-:W-:-:S13]  /*34e0*/  ISETP.NE.AND P0, PT, R0, RZ, PT ;  /* 0x000000ff0000720c */ /* 0x002fda0003f05270 */
[----:B------:R-:W-:Y:S05]  /*34f0*/  @P0 BRA `(.L_x_63) ;  /* 0x0000000000580947 */ /* 0x000fea0003800000 */
[----:B------:R-:W-:-:S13]  /*3500*/  ELECT P0, URZ, PT ;  /* 0x0000000000ff782f */ /* 0x000fda0003800000 */
[----:B------:R-:W-:Y:S05]  /*3510*/  @!P0 BRA `(.L_x_64) ;  /* 0x0000000000608947 */ /* 0x000fea0003800000 */
[----:B------:R-:W-:Y:S01]  /*3520*/  UMOV UR5, 0x10 ;  /* 0x0000001000057882 */ /* 0x000fe20000000000 */
[----:B------:R-:W-:Y:S01]  /*3530*/  HFMA2 R0, -RZ, RZ, 0, 5.9604644775390625e-08 ;  /* 0x00000001ff007431 */ /* 0x000fe200000001ff */
[----:B------:R-:W-:-:S03]  /*3540*/  MOV R2, 0xffff ;  /* 0x0000ffff00027802 */ /* 0x000fc60000000f00 */
[----:B------:R-:W-:Y:S04]  /*3550*/  DEPBAR.LE SB1, 0x36 ;  /* 0x00009d800000791a */ /* 0x000fe80000000000 */
[----:B------:R-:W1:Y:S02]  /*3560*/  UTCATOMSWS.FIND_AND_SET.ALIGN UP0, UR5, UR5 ;  /* 0x00000005000575e3 */ /* 0x000e640008000800 */
[----:B-1----:R-:W-:Y:S01]  /*3570*/  MOV R3, UR5 ;  /* 0x0000000500037c02 */ /* 0x002fe20008000f00 */
[----:B------:R-:W-:Y:S06]  /*3580*/  BRA.U UP0, `(.L_x_65) ;  /* 0x0000000100187547 */ /* 0x000fec000b800000 */
.L_x_66:
[----:B------:R-:W-:Y:S05]  /*3590*/  NANOSLEEP 0x64 ;  /* 0x000000640000795d */ /* 0x000fea0003800000 */
[----:B------:R-:W-:-:S05]  /*35a0*/  UMOV UR5, 0x10 ;  /* 0x0000001000057882 */ /* 0x000fca0000000000 */
[----:B------:R-:W-:Y:S04]  /*35b0*/  DEPBAR.LE SB1, 0x36 ;  /* 0x00009d800000791a */ /* 0x000fe80000000000 */
[----:B------:R-:W1:Y:S02]  /*35c0*/  UTCATOMSWS.FIND_AND_SET.ALIGN UP0, UR5, UR5 ;  /* 0x00000005000575e3 */ /* 0x000e640008000800 */
[----:B-1----:R-:W-:Y:S01]  /*35d0*/  MOV R3, UR5 ;  /* 0x0000000500037c02 */ /* 0x002fe20008000f00 */
[----:B------:R-:W-:Y:S05]  /*35e0*/  BRA.U !UP0, `(.L_x_66) ;  /* 0xfffffffd08e87547 */ /* 0x000fea000b83ffff */
.L_x_65:
[-C--:B------:R-:W-:Y:S02]  /*35f0*/  SHF.L.U32 R2, R2, R3.reuse, RZ ;  /* 0x0000000302027219 */ /* 0x080fe400000006ff */
[----:B------:R-:W-:Y:S01]  /*3600*/  SHF.L.U32 R0, R0, R3, RZ ;  /* 0x0000000300007219 */ /* 0x000fe200000006ff */
[----:B------:R-:W-:Y:S02]  /*3610*/  IMAD.SHL.U32 R3, R3, 0x20, RZ ;  /* 0x0000002003037824 */ /* 0x000fe400078e00ff */
[----:B------:R1:W-:Y:S04]  /*3620*/  ATOMS.OR RZ, [UR4+0x14], R2 ;  /* 0x00001402ffff798c */ /* 0x0003e8000b000004 */
[----:B------:R1:W-:Y:S04]  /*3630*/  ATOMS.OR RZ, [UR4+0x18], R0 ;  /* 0x00001800ffff798c */ /* 0x0003e8000b000004 */
[----:B------:R1:W-:Y:S01]  /*3640*/  STS [UR37+0x210], R3 ;  /* 0x00021003ff007988 */ /* 0x0003e20008000825 */
[----:B------:R-:W-:Y:S05]  /*3650*/  BRA `(.L_x_64) ;  /* 0x0000000000107947 */ /* 0x000fea0003800000 */
.L_x_63:
[----:B------:R-:W-:Y:S02]  /*3660*/  MOV R0, 0xffffffff ;  /* 0xffffffff00007802 */ /* 0x000fe40000000f00 */
[----:B------:R-:W-:-:S03]  /*3670*/  MOV R2, 0x36a0 ;  /* 0x000036a000027802 */ /* 0x000fc60000000f00 */
[----:B------:R1:W-:Y:S04]  /*3680*/  STS [UR37+0x210], R0 ;  /* 0x00021000ff007988 */ /* 0x0003e80008000825 */
[----:B-1-3-5:R-:W-:Y:S05]  /*3690*/  CALL.REL.NOINC `($__internal_1_$__cuda_sm10x_tcgen05_guardrail_trap_phase_invalid_during_alloc) ;  /* 0x00000060005c7944 */ /* 0x02afea0003c00000 */
.L_x_64:
[----:B------:R-:W-:Y:S05]  /*36a0*/  WARPSYNC.ALL ;  /* 0x0000000000007948 */ /* 0x000fea0003800000 */
[----:B------:R-:W2:Y:S01]  /*36b0*/  S2UR UR6, SR_CgaCtaId ;  /* 0x00000000000679c3 */ /* 0x000ea20000008800 */
[----:B------:R-:W-:Y:S01]  /*36c0*/  UMOV UR4, 0x400 ;  /* 0x0000040000047882 */ /* 0x000fe20000000000 */
[----:B------:R-:W-:-:S06]  /*36d0*/  NOP ;  /* 0x0000000000007918 */ /* 0x000fcc0000000000 */
[----:B------:R-:W-:Y:S06]  /*36e0*/  BAR.ARV 0x6, 0xa0 ;  /* 0x0182800000007b1d */ /* 0x000fec0000002000 */
[----:B------:R-:W4:Y:S01]  /*36f0*/  LDCU UR7, c[0x0][0x38c] ;  /* 0x00007180ff0777ac */ /* 0x000f220008000800 */
[----:B------:R-:W-:Y:S01]  /*3700*/  IMAD.MOV.U32 R11, RZ, RZ, 0x1 ;  /* 0x00000001ff0b7424 */ /* 0x000fe200078e00ff */
[----:B------:R-:W-:Y:S01]  /*3710*/  CS2R R8, SRZ ;  /* 0x0000000000087805 */ /* 0x000fe2000001ff00 */
[----:B------:R-:W-:Y:S01]  /*3720*/  IMAD.MOV.U32 R10, RZ, RZ, RZ ;  /* 0x000000ffff0a7224 */ /* 0x000fe200078e00ff */
[----:B------:R-:W-:Y:S01]  /*3730*/  UMOV UR17, URZ ;  /* 0x000000ff00117c82 */ /* 0x000fe20008000000 */
[----:B------:R-:W-:Y:S01]  /*3740*/  UMOV UR16, URZ ;  /* 0x000000ff00107c82 */ /* 0x000fe20008000000 */
[----:B------:R-:W-:Y:S01]  /*3750*/  UMOV UR22, 0x0 ;  /* 0x0000000000167882 */ /* 0x000fe20000000000 */
[----:B------:R-:W-:Y:S01]  /*3760*/  UMOV UR23, 0x4218010 ;  /* 0x0421801000177882 */ /* 0x000fe20000000000 */
[----:B------:R-:W-:Y:S01]  /*3770*/  UMOV UR20, 0x0 ;  /* 0x0000000000147882 */ /* 0x000fe20000000000 */
[----:B------:R-:W-:Y:S01]  /*3780*/  UMOV UR21, 0x4218010 ;  /* 0x0421801000157882 */ /* 0x000fe20000000000 */
[----:B--2---:R-:W-:Y:S01]  /*3790*/  ULEA UR6, UR6, UR4, 0x18 ;  /* 0x0000000406067291 */ /* 0x004fe2000f8ec0ff */
[----:B------:R-:W2:Y:S03]  /*37a0*/  LDCU UR4, c[0x0][0x38c] ;  /* 0x00007180ff0477ac */ /* 0x000ea60008000800 */
[----:B------:R-:W-:-:S02]  /*37b0*/  UIADD3 UR11, UPT, UPT, UR6, 0x15600, URZ ;  /* 0x00015600060b7890 */ /* 0x000fc4000fffe0ff */
[----:B----4-:R-:W-:-:S03]  /*37c0*/  UIADD3 UR7, UPT, UPT, UR7, 0x1f, URZ ;  /* 0x0000001f07077890 */ /* 0x010fc6000fffe0ff */
[----:B-1----:R-:W1:Y:S01]  /*37d0*/  LDS R0, [UR6+0x210] ;  /* 0x00021006ff007984 */ /* 0x002e620008000800 */
[----:B------:R-:W-:Y:S02]  /*37e0*/  UIADD3 UR18, UPT, UPT, UR6, 0x4600, URZ ;  /* 0x0000460006127890 */ /* 0x000fe4000fffe0ff */
[----:B------:R-:W-:Y:S02]  /*37f0*/  USHF.R.S32.HI UR5, URZ, 0x1f, UR7 ;  /* 0x0000001fff057899 */ /* 0x000fe40008011407 */
[----:B------:R-:W-:Y:S02]  /*3800*/  USHF.R.U32.HI UR11, URZ, 0x4, UR11 ;  /* 0x00000004ff0b7899 */ /* 0x000fe4000801160b */
[----:B------:R-:W-:Y:S02]  /*3810*/  ULEA.HI UR5, UR5, UR7, URZ, 0x5 ;  /* 0x0000000705057291 */ /* 0x000fe4000f8f28ff */
[----:B------:R-:W-:Y:S02]  /*3820*/  USHF.R.U32.HI UR18, URZ, 0x4, UR18 ;  /* 0x00000004ff127899 */ /* 0x000fe40008011612 */
[----:B------:R-:W-:-:S02]  /*3830*/  USHF.R.S32.HI UR5, URZ, 0x5, UR5 ;  /* 0x00000005ff057899 */ /* 0x000fc40008011405 */
[----:B------:R-:W-:Y:S02]  /*3840*/  ULOP3.LUT UR11, UR11, 0x3fff, URZ, 0xc0, !UPT ;  /* 0x00003fff0b0b7892 */ /* 0x000fe4000f8ec0ff */
[----:B------:R-:W-:Y:S02]  /*3850*/  UISETP.LT.AND UP0, UPT, UR5, 0x1, UPT ;  /* 0x000000010500788c */ /* 0x000fe4000bf01270 */
[----:B------:R-:W-:Y:S02]  /*3860*/  ULOP3.LUT UR18, UR18, 0x3fff, URZ, 0xc0, !UPT ;  /* 0x00003fff12127892 */ /* 0x000fe4000f8ec0ff */
[----:B------:R-:W-:Y:S02]  /*3870*/  USEL UR10, UR5, 0x1, !UP0 ;  /* 0x00000001050a7887 */ /* 0x000fe4000c000000 */
[----:B------:R-:W-:Y:S02]  /*3880*/  ULOP3.LUT UR11, UR11, 0x1000000, URZ, 0xfc, !UPT ;  /* 0x010000000b0b7892 */ /* 0x000fe4000f8efcff */
[----:B------:R-:W-:-:S02]  /*3890*/  UIADD3 UR10, UPT, UPT, -UR10, URZ, URZ ;  /* 0x000000ff0a0a7290 */ /* 0x000fc4000fffe1ff */
[----:B--2---:R-:W-:Y:S01]  /*38a0*/  UISETP.GE.AND UP3, UPT, UR4, 0x1, UPT ;  /* 0x000000010400788c */ /* 0x004fe2000bf66270 */
[----:B-1----:R-:W-:-:S15]  /*38b0*/  R2UR UR19, R0 ;  /* 0x00000000001372ca */ /* 0x002fde00000e0000 */
.L_x_73:
[----:B------:R-:W-:Y:S02]  /*38c0*/  LEA R0, R10, UR6, 0x3 ;  /* 0x000000060a007c11 */ /* 0x000fe4000f8e18ff */
[----:B------:R-:W-:Y:S02]  /*38d0*/  SHF.L.U32 R5, R9, 0x1f, RZ ;  /* 0x0000001f09057819 */ /* 0x000fe400000006ff */
[----:B------:R-:W-:Y:S01]  /*38e0*/  PLOP3.LUT P0, PT, PT, PT, UP3, 0x80, 0x8 ;  /* 0x000000000008781c */ /* 0x000fe20003f0f038 */
[----:B------:R-:W-:Y:S01]  /*38f0*/  VIADD R3, R0, 0x170 ;  /* 0x0000017000037836 */ /* 0x000fe20000000000 */
[----:B-1----:R-:W1:Y:S02]  /*3900*/  SYNCS.PHASECHK.TRANS64.TRYWAIT P1, [R0+URZ+0x160], R5 ;  /* 0x00016005000075a7 */ /* 0x002e6400080211ff */
[----:B-1--4-:R-:W-:Y:S09]  /*3910*/  @!P1 BRA `(.L_x_67) ;  /* 0x0000005400bc9947 */ /* 0x012ff20003800000 */
.L_x_186:
[----:B------:R-:W-:Y:S01]  /*3920*/  LEA R4, R10, UR6, 0x4 ;  /* 0x000000060a047c11 */ /* 0x000fe2000f8e20ff */
[----:B------:R-:W-:Y:S01]  /*3930*/  @UP3 ULEA UR4, UR16, UR6, 0x3 ;  /* 0x0000000610043291 */ /* 0x000fe2000f8e18ff */
[----:B------:R-:W-:Y:S01]  /*3940*/  PLOP3.LUT P2, PT, PT, PT, PT, 0x80, 0x8 ;  /* 0x000000000008781c */ /* 0x000fe20003f4f070 */
[----:B------:R-:W-:Y:S01]  /*3950*/  ULEA UR8, UR17, UR6, 0x3 ;  /* 0x0000000611087291 */ /* 0x000fe2000f8e18ff */
[----:B------:R-:W-:Y:S02]  /*3960*/  PRMT R3, RZ, 0x654, R3 ;  /* 0x00000654ff037816 */ /* 0x000fe40000000003 */
[----:B-1----:R-:W1:Y:S01]  /*3970*/  LDS.128 R4, [R4+0x1f0] ;  /* 0x0001f00004047984 */ /* 0x002e620000000c00 */
[----:B------:R-:W-:Y:S02]  /*3980*/  @P0 SHF.L.U32 R2, R8, 0x1f, RZ ;  /* 0x0000001f08020819 */ /* 0x000fe400000006ff */
[----:B------:R-:W-:Y:S01]  /*3990*/  SHF.L.U32 R0, R11, 0x1f, RZ ;  /* 0x0000001f0b007819 */ /* 0x000fe200000006ff */
[----:B------:R-:W-:Y:S01]  /*39a0*/  @!PT LDS RZ, [RZ] ;  /* 0x00000000fffff984 */ /* 0x000fe20000000800 */
[----:B------:R-:W-:Y:S01]  /*39b0*/  @!PT LDS RZ, [RZ] ;  /* 0x00000000fffff984 */ /* 0x000fe20000000800 */
[----:B------:R-:W-:Y:S01]  /*39c0*/  @!PT LDS RZ, [RZ] ;  /* 0x00000000fffff984 */ /* 0x000fe20000000800 */
[----:B------:R-:W-:Y:S01]  /*39d0*/  @!PT LDS RZ, [RZ] ;  /* 0x00000000fffff984 */ /* 0x000fe20000000800 */
[----:B------:R2:W-:Y:S06]  /*39e0*/  MEMBAR.ALL.CTA ;  /* 0x0000000000007992 */ /* 0x0005ec0000008000 */
[----:B--2---:R-:W2:Y:S02]  /*39f0*/  FENCE.VIEW.ASYNC.S ;  /* 0x00000000000073c6 */ /* 0x004ea40000000000 */
[----:B--2---:R2:W-:Y:S01]  /*3a00*/  SYNCS.ARRIVE.TRANS64.RED.A1T0 RZ, [R3+URZ], RZ ;  /* 0x000000ff03ff79a7 */ /* 0x0045e200081004ff */
[----:B------:R2:W4:Y:S01]  /*3a10*/  @P0 SYNCS.PHASECHK.TRANS64.TRYWAIT P2, [UR4], R2 ;  /* 0x00000002ff0005a7 */ /* 0x0005220008041104 */
[----:B------:R-:W-:Y:S01]  /*3a20*/  ULEA.HI UR4, UR17, UR17, URZ, 0x1 ;  /* 0x0000001111047291 */ /* 0x000fe2000f8f08ff */
[----:B-1----:R-:W-:-:S03]  /*3a30*/  LOP3.LUT P1, RZ, R6, 0x1, RZ, 0xc0, !PT ;  /* 0x0000000106ff7812 */ /* 0x002fc6000782c0ff */
[----:B------:R-:W-:Y:S02]  /*3a40*/  USHF.L.U32 UR9, UR4, 0x6, URZ ;  /* 0x0000000604097899 */ /* 0x000fe400080006ff */
[----:B------:R-:W-:Y:S02]  /*3a50*/  ULOP3.LUT UR4, UR4, 0xffe, URZ, 0xc0, !UPT ;  /* 0x00000ffe04047892 */ /* 0x000fe4000f8ec0ff */
[----:B------:R-:W-:Y:S02]  /*3a60*/  ULOP3.LUT UR9, UR9, 0xffffff80, URZ, 0xc0, !UPT ;  /* 0xffffff8009097892 */ /* 0x000fe4000f8ec0ff */
[----:B------:R-:W-:Y:S02]  /*3a70*/  UIADD3 UR4, UPT, UPT, -UR4, UR17, URZ ;  /* 0x0000001104047290 */ /* 0x000fe4000fffe1ff */
[----:B------:R-:W-:Y:S01]  /*3a80*/  UIADD3 UR9, UPT, UPT, UR19, UR9, URZ ;  /* 0x0000000913097290 */ /* 0x000fe2000fffe0ff */
[----:B------:R-:W1:Y:S03]  /*3a90*/  SYNCS.PHASECHK.TRANS64.TRYWAIT P0, [UR8+0x1a0], R0 ;  /* 0x0001a000ff0075a7 */ /* 0x000e660008001108 */
[----:B------:R-:W-:Y:S01]  /*3aa0*/  ULEA UR9, UR4, UR9, 0x14 ;  /* 0x0000000904097291 */ /* 0x000fe2000f8ea0ff */
[----:B-12-4-:R-:W-:Y:S11]  /*3ab0*/  @!P0 BRA `(.L_x_68) ;  /* 0x0000005400688947 */ /* 0x016ff60003800000 */
.L_x_188:
[----:B------:R-:W-:Y:S01]  /*3ac0*/  IADD3 R10, PT, PT, R10, 0x1, RZ ;  /* 0x000000010a0a7810 */ /* 0x000fe20007ffe0ff */
[----:B------:R-:W-:Y:S06]  /*3ad0*/  BRA.U !UP3, `(.L_x_69) ;  /* 0x000000010b987547 */ /* 0x000fec000b800000 */
[----:B------:R-:W-:Y:S01]  /*3ae0*/  UPLOP3.LUT UP4, UPT, UPT, UPT, UPT, 0x40, 0x4 ;  /* 0x000000000004789c */ /* 0x000fe20003f8e870 */
[----:B------:R-:W-:Y:S01]  /*3af0*/  UMOV UR15, UR10 ;  /* 0x0000000a000f7c82 */ /* 0x000fe20008000000 */
[----:B------:R-:W-:Y:S01]  /*3b00*/  UMOV UR14, UR5 ;  /* 0x00000005000e7c82 */ /* 0x000fe20008000000 */
[----:B------:R-:W-:-:S08]  /*3b10*/  UMOV UR13, UR16 ;  /* 0x00000010000d7c82 */ /* 0x000fd00008000000 */
.L_x_72:
[----:B------:R-:W-:Y:S02]  /*3b20*/  UIADD3 UR15, UPT, UPT, UR15, 0x1, URZ ;  /* 0x000000010f0f7890 */ /* 0x000fe4000fffe0ff */
[----:B--2---:R-:W-:Y:S02]  /*3b30*/  ULEA UR7, UR13, UR6, 0x3 ;  /* 0x000000060d077291 */ /* 0x004fe4000f8e18ff */
[----:B------:R-:W-:Y:S01]  /*3b40*/  UISETP.NE.AND UP0, UPT, UR15, URZ, UPT ;  /* 0x000000ff0f00728c */ /* 0x000fe2000bf05270 */
[----:B----4-:R-:W-:Y:S10]  /*3b50*/  @P2 BRA `(.L_x_70) ;  /* 0x00000000000c2947 */ /* 0x010ff40003800000 */
[----:B-1----:R-:W-:Y:S04]  /*3b60*/  SHF.L.U32 R3, R8, 0x1f, RZ ;  /* 0x0000001f08037819 */ /* 0x002fe800000006ff */
[----:B------:R-:W1:Y:S02]  /*3b70*/  SYNCS.PHASECHK.TRANS64.TRYWAIT P0, [UR7], R3 ;  /* 0x00000003ff0075a7 */ /* 0x000e640008001107 */
[----:B-1----:R-:W-:Y:S05]  /*3b80*/  @!P0 BRA `(.L_x_71) ;  /* 0x00000054004c8947 */ /* 0x002fea0003800000 */
.L_x_70:
[----:B------:R-:W-:Y:S01]  /*3b90*/  UISETP.NE.AND UP1, UPT, UR14, 0x1, UPT ;  /* 0x000000010e00788c */ /* 0x000fe2000bf25270 */
[----:B------:R-:W-:Y:S01]  /*3ba0*/  PLOP3.LUT P2, PT, PT, PT, PT, 0x80, 0x8 ;  /* 0x000000000008781c */ /* 0x000fe20003f4f070 */
[----:B------:R-:W-:Y:S02]  /*3bb0*/  UIADD3 UR16, UPT, UPT, UR13, 0x1, URZ ;  /* 0x000000010d107890 */ /* 0x000fe4000fffe0ff */
[----:B------:R-:W-:Y:S02]  /*3bc0*/  ULEA UR24, UR13, UR18, 0x8 ;  /* 0x000000120d187291 */ /* 0x000fe4000f8e40ff */
[----:B------:R-:W-:Y:S01]  /*3bd0*/  UISETP.NE.AND UP2, UPT, UR16, 0x11, UPT ;  /* 0x000000111000788c */ /* 0x000fe2000bf45270 */
[----:B------:R-:W-:Y:S01]  /*3be0*/  PLOP3.LUT P0, PT, PT, PT, UP1, 0x80, 0x8 ;  /* 0x000000000008781c */ /* 0x000fe20003f0f018 */
[----:B------:R-:W-:Y:S02]  /*3bf0*/  ULEA UR26, UR13, UR11, 0x9 ;  /* 0x0000000b0d1a7291 */ /* 0x000fe4000f8e48ff */
[----:B------:R-:W-:Y:S02]  /*3c00*/  USEL UR12, URZ, 0x1, UP2 ;  /* 0x00000001ff0c7887 */ /* 0x000fe40009000000 */
[----:B------:R-:W-:Y:S02]  /*3c10*/  USEL UR16, UR16, URZ, UP2 ;  /* 0x000000ff10107287 */ /* 0x000fe40009000000 */
[----:B------:R-:W-:Y:S02]  /*3c20*/  UIADD3 UR30, UPT, UPT, UR24, 0x80, URZ ;  /* 0x00000080181e7890 */ /* 0x000fe4000fffe0ff */
[----:B------:R-:W-:Y:S01]  /*3c30*/  @UP1 ULEA UR4, UR16, UR6, 0x3 ;  /* 0x0000000610041291 */ /* 0x000fe2000f8e18ff */
[----:B------:R-:W-:Y:S01]  /*3c40*/  LOP3.LUT R8, R8, UR12, RZ, 0x3c, !PT ;  /* 0x0000000c08087c12 */ /* 0x000fe2000f8e3cff */
[----:B------:R-:W-:Y:S02]  /*3c50*/  UIADD3 UR28, UPT, UPT, UR26, 0x80, URZ ;  /* 0x000000801a1c7890 */ /* 0x000fe4000fffe0ff */
[----:B------:R-:W-:Y:S01]  /*3c60*/  UIADD3 UR7, UPT, UPT, UR7, 0x88, URZ ;  /* 0x0000008807077890 */ /* 0x000fe2000fffe0ff */
[----:B-1----:R-:W-:Y:S01]  /*3c70*/  @P0 SHF.L.U32 R0, R8, 0x1f, RZ ;  /* 0x0000001f08000819 */ /* 0x002fe200000006ff */
[----:B------:R-:W-:Y:S01]  /*3c80*/  UMOV UR25, 0x40004040 ;  /* 0x4000404000197882 */ /* 0x000fe20000000000 */
[----:B------:R-:W-:Y:S01]  /*3c90*/  UMOV UR27, 0x40004040 ;  /* 0x40004040001b7882 */ /* 0x000fe20000000000 */
[----:B------:R-:W-:Y:S01]  /*3ca0*/  UMOV UR31, 0x40004040 ;  /* 0x40004040001f7882 */ /* 0x000fe20000000000 */
[----:B------:R2:W4:Y:S01]  /*3cb0*/  @P0 SYNCS.PHASECHK.TRANS64.TRYWAIT P2, [UR4], R0 ;  /* 0x00000000ff0005a7 */ /* 0x0005220008041104 */
[----:B------:R-:W-:Y:S01]  /*3cc0*/  UIADD3 UR14, UPT, UPT, UR14, -0x1, URZ ;  /* 0xffffffff0e0e7890 */ /* 0x000fe2000fffe0ff */
[----:B------:R2:W-:Y:S01]  /*3cd0*/  UTCHMMA gdesc[UR24], gdesc[UR26], tmem[UR9], tmem[UR22], idesc[UR23], UP4 ;  /* 0x00ff161a180075ea */ /* 0x0005e2000a000009 */
[----:B------:R-:W-:Y:S01]  /*3ce0*/  UPLOP3.LUT UP4, UPT, UPT, UPT, UPT, 0x80, 0x8 ;  /* 0x000000000008789c */ /* 0x000fe20003f8f070 */
[----:B------:R-:W-:Y:S01]  /*3cf0*/  UMOV UR29, 0x40004040 ;  /* 0x40004040001d7882 */ /* 0x000fe20000000000 */
[----:B------:R-:W-:Y:S01]  /*3d00*/  UMOV UR13, UR16 ;  /* 0x00000010000d7c82 */ /* 0x000fe20008000000 */
[----:B------:R2:W-:Y:S01]  /*3d10*/  UTCHMMA gdesc[UR30], gdesc[UR28], tmem[UR9], tmem[UR20], idesc[UR21], UPT ;  /* 0x00ff141c1e0075ea */ /* 0x0005e2000b800009 */
[----:B------:R2:W-:Y:S01]  /*3d20*/  UTCBAR [UR7], URZ ;  /* 0x000000ff070073e9 */ /* 0x0005e200080000ff */
[----:B------:R-:W-:Y:S06]  /*3d30*/  BRA.U UP0, `(.L_x_72) ;  /* 0xfffffffd00787547 */ /* 0x000fec000b83ffff */
.L_x_69:
[----:B------:R-:W-:Y:S01]  /*3d40*/  UIADD3 UR17, UPT, UPT, UR17, 0x1, URZ ;  /* 0x0000000111117890 */ /* 0x000fe2000fffe0ff */
[C---:B------:R-:W-:Y:S01]  /*3d50*/  ISETP.NE.AND P0, PT, R10.reuse, 0x2, PT ;  /* 0x000000020a00780c */ /* 0x040fe20003f05270 */
[----:B------:R-:W-:Y:S02]  /*3d60*/  UIADD3 UR8, UPT, UPT, UR8, 0x180, URZ ;  /* 0x0000018008087890 */ /* 0x000fe4000fffe0ff */
[----:B------:R-:W-:Y:S01]  /*3d70*/  UISETP.NE.AND UP0, UPT, UR17, 0x4, UPT ;  /* 0x000000041100788c */ /* 0x000fe2000bf05270 */
[----:B-12---:R-:W-:Y:S02]  /*3d80*/  SEL R0, RZ, 0x1, P0 ;  /* 0x00000001ff007807 */ /* 0x006fe40000000000 */
[----:B------:R-:W-:Y:S01]  /*3d90*/  SEL R10, R10, RZ, P0 ;  /* 0x000000ff0a0a7207 */ /* 0x000fe20000000000 */
[----:B------:R-:W-:Y:S01]  /*3da0*/  USEL UR4, URZ, 0x1, UP0 ;  /* 0x00000001ff047887 */ /* 0x000fe20008000000 */
[----:B------:R-:W-:Y:S01]  /*3db0*/  LOP3.LUT R9, R9, R0, RZ, 0x3c, !PT ;  /* 0x0000000009097212 */ /* 0x000fe200078e3cff */
[----:B------:R-:W-:Y:S01]  /*3dc0*/  USEL UR17, UR17, URZ, UP0 ;  /* 0x000000ff11117287 */ /* 0x000fe20008000000 */
[----:B------:R1:W-:Y:S03]  /*3dd0*/  UTCBAR [UR8], URZ ;  /* 0x000000ff080073e9 */ /* 0x0003e600080000ff */
[----:B------:R-:W-:Y:S01]  /*3de0*/  LOP3.LUT R11, R11, UR4, RZ, 0x3c, !PT ;  /* 0x000000040b0b7c12 */ /* 0x000fe2000f8e3cff */
[----:B------:R-:W-:Y:S07]  /*3df0*/  @P1 BRA `(.L_x_73) ;  /* 0xfffffff800b01947 */ /* 0x000fee000383ffff */
[----:B------:R-:W2:Y:S01]  /*3e00*/  S2UR UR4, SR_CgaCtaId ;  /* 0x00000000000479c3 */ /* 0x000ea20000008800 */
[----:B------:R-:W-:Y:S01]  /*3e10*/  ELECT P0, URZ, PT ;  /* 0x0000000000ff782f */ /* 0x000fe20003800000 */
[----:B------:R-:W-:Y:S01]  /*3e20*/  IMAD.MOV.U32 R0, RZ, RZ, 0x1 ;  /* 0x00000001ff007424 */ /* 0x000fe200078e00ff */
[----:B------:R-:W-:Y:S01]  /*3e30*/  UIADD3 UR6, UPT, UPT, UR6, 0x1a0, URZ ;  /* 0x000001a006067890 */ /* 0x000fe2000fffe0ff */
[----:B------:R-:W-:Y:S01]  /*3e40*/  SHF.L.U32 R3, R11, 0x1f, RZ ;  /* 0x0000001f0b037819 */ /* 0x000fe200000006ff */
[----:B------:R-:W-:-:S03]  /*3e50*/  UMOV UR5, 0x40 ;  /* 0x0000004000057882 */ /* 0x000fc60000000000 */
[----:B------:R-:W-:Y:S01]  /*3e60*/  UVIRTCOUNT.DEALLOC.SMPOOL 0x80 ;  /* 0x000000800000784c */ /* 0x000fe20000000000 */
[----:B--2---:R-:W-:Y:S02]  /*3e70*/  ULEA UR4, UR4, UR5, 0x18 ;  /* 0x0000000504047291 */ /* 0x004fe4000f8ec0ff */
[----:B------:R-:W-:-:S07]  /*3e80*/  ULEA UR5, UR17, UR6, 0x3 ;  /* 0x0000000611057291 */ /* 0x000fce000f8e18ff */
[----:B------:R2:W-:Y:S02]  /*3e90*/  @P0 STS.U8 [UR4+0x1c], R0 ;  /* 0x00001c00ff000988 */ /* 0x0005e40008000004 */
[----:B------:R-:W3:Y:S02]  /*3ea0*/  SYNCS.PHASECHK.TRANS64.TRYWAIT P0, [UR5], R3 ;  /* 0x00000003ff0075a7 */ /* 0x000ee40008001105 */
[----:B--23--:R-:W-:Y:S05]  /*3eb0*/  @!P0 BRA `(.L_x_74) ;  /* 0x0000005000988947 */ /* 0x00cfea0003800000 */
.L_x_191:
[----:B------:R-:W-:-:S04]  /*3ec0*/  UIADD3 UR7, UPT, UPT, UR17, 0x1, URZ ;  /* 0x0000000111077890 */ /* 0x000fc8000fffe0ff */
[----:B------:R-:W-:-:S04]  /*3ed0*/  UISETP.NE.AND UP0, UPT, UR7, 0x4, UPT ;  /* 0x000000040700788c */ /* 0x000fc8000bf05270 */
[----:B-1----:R-:W-:Y:S02]  /*3ee0*/  USEL UR8, URZ, 0x1, UP0 ;  /* 0x00000001ff087887 */ /* 0x002fe40008000000 */
[----:B------:R-:W-:-:S04]  /*3ef0*/  USEL UR7, UR7, URZ, UP0 ;  /* 0x000000ff07077287 */ /* 0x000fc80008000000 */
[----:B------:R-:W-:Y:S01]  /*3f00*/  ULEA UR5, UR7, UR6, 0x3 ;  /* 0x0000000607057291 */ /* 0x000fe2000f8e18ff */
[----:B------:R-:W-:-:S04]  /*3f10*/  LOP3.LUT R2, R11, UR8, RZ, 0x3c, !PT ;  /* 0x000000080b027c12 */ /* 0x000fc8000f8e3cff */
[----:B--2---:R-:W-:-:S04]  /*3f20*/  SHF.L.U32 R3, R2, 0x1f, RZ ;  /* 0x0000001f02037819 */ /* 0x004fc800000006ff */
[----:B------:R-:W1:Y:S02]  /*3f30*/  SYNCS.PHASECHK.TRANS64.TRYWAIT P0, [UR5], R3 ;  /* 0x00000003ff0075a7 */ /* 0x000e640008001105 */
[----:B-1----:R-:W-:Y:S05]  /*3f40*/  @!P0 BRA `(.L_x_75) ;  /* 0x00000050008c8947 */ /* 0x002fea0003800000 */
.L_x_193:
        /* <DEDUP_REMOVED lines=9> */
.L_x_195:
[----:B------:R-:W-:-:S04]  /*3fe0*/  UIADD3 UR7, UPT, UPT, UR7, 0x1, URZ ;  /* 0x0000000107077890 */ /* 0x000fc8000fffe0ff */
[----:B------:R-:W-:-:S04]  /*3ff0*/  UISETP.NE.AND UP0, UPT, UR7, 0x4, UPT ;  /* 0x000000040700788c */ /* 0x000fc8000bf05270 */
[----:B------:R-:W-:Y:S02]  /*4000*/  USEL UR5, URZ, 0x1, UP0 ;  /* 0x00000001ff057887 */ /* 0x000fe40008000000 */
[----:B------:R-:W-:-:S04]  /*4010*/  USEL UR7, UR7, URZ, UP0 ;  /* 0x000000ff07077287 */ /* 0x000fc80008000000 */
[----:B------:R-:W-:Y:S01]  /*4020*/  ULEA UR7, UR7, UR6, 0x3 ;  /* 0x0000000607077291 */ /* 0x000fe2000f8e18ff */
[----:B-1----:R-:W-:-:S04]  /*4030*/  LOP3.LUT R3, R2, UR5, RZ, 0x3c, !PT ;  /* 0x0000000502037c12 */ /* 0x002fc8000f8e3cff */
[----:B------:R-:W-:-:S04]  /*4040*/  SHF.L.U32 R3, R3, 0x1f, RZ ;  /* 0x0000001f03037819 */ /* 0x000fc800000006ff */
[----:B------:R-:W1:Y:S02]  /*4050*/  SYNCS.PHASECHK.TRANS64.TRYWAIT P0, [UR7], R3 ;  /* 0x00000003ff0075a7 */ /* 0x000e640008001107 */
[----:B-1----:R-:W-:Y:S05]  /*4060*/  @!P0 BRA `(.L_x_77) ;  /* 0x0000005000748947 */ /* 0x002fea0003800000 */
.L_x_197:
[----:B------:R-:W-:Y:S01]  /*4070*/  NOP ;  /* 0x0000000000007918 */ /* 0x000fe20000000000 */
[----:B-1----:R-:W1:Y:S01]  /*4080*/  LDS R0, [UR4+0x14] ;  /* 0x00001404ff007984 */ /* 0x002e620008000800 */
[----:B------:R-:W-:Y:S01]  /*4090*/  ULOP3.LUT UR6, UR19, 0xffff, URZ, 0xc0, !UPT ;  /* 0x0000ffff13067892 */ /* 0x000fe2000f8ec0ff */
[----:B------:R-:W-:Y:S01]  /*40a0*/  UMOV UR8, 0xffff ;  /* 0x0000ffff00087882 */ /* 0x000fe20000000000 */
[----:B------:R-:W-:Y:S02]  /*40b0*/  UMOV UR5, 0x1 ;  /* 0x0000000100057882 */ /* 0x000fe40000000000 */
[----:B------:R-:W-:-:S04]  /*40c0*/  USHF.R.U32.HI UR6, URZ, 0x5, UR6 ;  /* 0x00000005ff067899 */ /* 0x000fc80008011606 */
[----:B------:R-:W-:Y:S02]  /*40d0*/  USHF.L.U32 UR8, UR8, UR6, URZ ;  /* 0x0000000608087299 */ /* 0x000fe400080006ff */
[----:B------:R-:W-:-:S04]  /*40e0*/  USHF.L.U32 UR5, UR5, UR6, URZ ;  /* 0x0000000605057299 */ /* 0x000fc800080006ff */
[----:B-1----:R-:W-:-:S04]  /*40f0*/  LOP3.LUT R0, R0, UR8, RZ, 0xc0, !PT ;  /* 0x0000000800007c12 */ /* 0x002fc8000f8ec0ff */
[----:B------:R-:W-:-:S13]  /*4100*/  ISETP.NE.AND P0, PT, R0, UR8, PT ;  /* 0x0000000800007c0c */ /* 0x000fda000bf05270 */
[----:B------:R-:W-:Y:S05]  /*4110*/  @P0 BRA `(.L_x_78) ;  /* 0x0000000000580947 */ /* 0x000fea0003800000 */
[----:B------:R-:W1:Y:S02]  /*4120*/  LDS R0, [UR4+0x18] ;  /* 0x00001804ff007984 */ /* 0x000e640008000800 */
[----:B-1----:R-:W-:-:S04]  /*4130*/  LOP3.LUT R0, R0, UR5, RZ, 0xc0, !PT ;  /* 0x0000000500007c12 */ /* 0x002fc8000f8ec0ff */
[----:B------:R-:W-:-:S13]  /*4140*/  ISETP.NE.AND P0, PT, R0, UR5, PT ;  /* 0x0000000500007c0c */ /* 0x000fda000bf05270 */
[----:B------:R-:W-:Y:S05]  /*4150*/  @P0 BRA `(.L_x_79) ;  /* 0x00000000003c0947 */ /* 0x000fea0003800000 */
[----:B------:R-:W1:Y:S01]  /*4160*/  S2R R2, SR_LANEID ;  /* 0x0000000000027919 */ /* 0x000e620000000000 */
[----:B------:R-:W-:Y:S01]  /*4170*/  ULOP3.LUT UR8, URZ, UR8, URZ, 0x33, !UPT ;  /* 0x00000008ff087292 */ /* 0x000fe2000f8e33ff */
[----:B------:R-:W-:Y:S01]  /*4180*/  LOP3.LUT R4, RZ, UR5, RZ, 0x33, !PT ;  /* 0x00000005ff047c12 */ /* 0x000fe2000f8e33ff */
[----:B------:R-:W-:Y:S02]  /*4190*/  VOTEU.ANY UR7, UPT, PT ;  /* 0x0000000000077886 */ /* 0x000fe400038e0100 */
[----:B------:R-:W-:Y:S01]  /*41a0*/  UFLO.U32 UR7, UR7 ;  /* 0x00000007000772bd */ /* 0x000fe200080e0000 */
[----:B------:R-:W2:Y:S01]  /*41b0*/  REDUX UR5, R4 ;  /* 0x00000000040573c4 */ /* 0x000ea20000000000 */
[----:B------:R-:W-:-:S06]  /*41c0*/  IMAD.U32 R0, RZ, RZ, UR8 ;  /* 0x00000008ff007e24 */ /* 0x000fcc000f8e00ff */
[----:B------:R3:W-:Y:S01]  /*41d0*/  UTCATOMSWS.AND URZ, UR8 ;  /* 0x0000000800ff79e3 */ /* 0x0007e20008000000 */
[----:B------:R-:W4:Y:S01]  /*41e0*/  REDUX UR6, R0 ;  /* 0x00000000000673c4 */ /* 0x000f220000000000 */
[----:B-1----:R-:W-:Y:S01]  /*41f0*/  ISETP.EQ.U32.AND P0, PT, R2, UR7, PT ;  /* 0x0000000702007c0c */ /* 0x002fe2000bf02070 */
[----:B--2---:R-:W-:Y:S01]  /*4200*/  IMAD.U32 R2, RZ, RZ, UR5 ;  /* 0x00000005ff027e24 */ /* 0x004fe2000f8e00ff */
[----:B----4-:R-:W-:-:S11]  /*4210*/  MOV R3, UR6 ;  /* 0x0000000600037c02 */ /* 0x010fd60008000f00 */
[----:B------:R3:W-:Y:S04]  /*4220*/  @P0 ATOMS.AND RZ, [UR4+0x14], R3 ;  /* 0x00001403ffff098c */ /* 0x0007e8000a800004 */
[----:B------:R3:W-:Y:S01]  /*4230*/  @P0 ATOMS.AND RZ, [UR4+0x18], R2 ;  /* 0x00001802ffff098c */ /* 0x0007e2000a800004 */
[----:B------:R-:W-:Y:S05]  /*4240*/  BRA `(.L_x_80) ;  /* 0x0000000000147947 */ /* 0x000fea0003800000 */
.L_x_79:
[----:B------:R-:W-:Y:S02]  /*4250*/  MOV R2, 0x4270 ;  /* 0x0000427000027802 */ /* 0x000fe40000000f00 */
[----:B----45:R-:W-:Y:S05]  /*4260*/  CALL.REL.NOINC `($__internal_0_$__cuda_sm10x_tcgen05_guardrail_trap_col_being_dealloced_not_returned_by_alloc) ;  /* 0x00000054005c7944 */ /* 0x030fea0003c00000 */
[----:B------:R-:W-:Y:S05]  /*4270*/  BRA `(.L_x_80) ;  /* 0x0000000000087947 */ /* 0x000fea0003800000 */
.L_x_78:
[----:B------:R-:W-:Y:S02]  /*4280*/  MOV R2, 0x42a0 ;  /* 0x000042a000027802 */ /* 0x000fe40000000f00 */
[----:B----45:R-:W-:Y:S05]  /*4290*/  CALL.REL.NOINC `($__internal_2_$__cuda_sm10x_tcgen05_guardrail_trap_unallocated_columns_being_dealloced) ;  /* 0x0000005400687944 */ /* 0x030fea0003c00000 */
.L_x_80:
[----:B------:R-:W-:Y:S01]  /*42a0*/  NOP ;  /* 0x0000000000007918 */ /* 0x000fe20000000000 */
[----:B---3--:R-:W-:Y:S05]  /*42b0*/  EXIT ;  /* 0x000000000000794d */ /* 0x008fea0003800000 */
.L_x_62:
[----:B------:R-:W-:-:S09]  /*42c0*/  UISETP.NE.OR UP2, UPT, UR8, 0x3, !UP2 ;  /* 0x000000030800788c */ /* 0x000fd2000d745670 */
[----:B------:R-:W-:Y:S05]  /*42d0*/  BRA.U UP2, `(.L_x_81) ;  /* 0x0000001102147547 */ /* 0x000fea000b800000 */
[----:B------:R-:W1:Y:S01]  /*42e0*/  LDC R0, c[0x0][0xb30] ;  /* 0x0002cc00ff007b82 */ /* 0x000e620000000800 */
[----:B------:R-:W2:Y:S01]  /*42f0*/  LDCU.64 UR8, c[0x0][0x888] ;  /* 0x00011100ff0877ac */ /* 0x000ea20008000a00 */
[----:B------:R-:W-:Y:S02]  /*4300*/  HFMA2 R25, -RZ, RZ, 0, 0 ;  /* 0x00000000ff197431 */ /* 0x000fe400000001ff */
[----:B------:R-:W-:Y:S01]  /*4310*/  IMAD.MOV.U32 R32, RZ, RZ, 0x1 ;  /* 0x00000001ff207424 */ /* 0x000fe200078e00ff */
[----:B------:R-:W-:Y:S01]  /*4320*/  MOV R23, 0x1000 ;  /* 0x0000100000177802 */ /* 0x000fe20000000f00 */
[----:B------:R-:W4:Y:S01]  /*4330*/  LDCU.64 UR4, c[0x0][0x890] ;  /* 0x00011200ff0477ac */ /* 0x000f220008000a00 */
[----:B------:R-:W-:Y:S01]  /*4340*/  IMAD.MOV.U32 R27, RZ, RZ, RZ ;  /* 0x000000ffff1b7224 */ /* 0x000fe200078e00ff */
[----:B------:R-:W3:Y:S01]  /*4350*/  LDC R19, c[0x0][0x370] ;  /* 0x0000dc00ff137b82 */ /* 0x000ee20000000800 */
[----:B------:R-:W-:Y:S01]  /*4360*/  UMOV UR7, 0x400 ;  /* 0x0000040000077882 */ /* 0x000fe20000000000 */
[----:B------:R-:W-:-:S02]  /*4370*/  UPLOP3.LUT UP1, UPT, UPT, UPT, UPT, 0x40, 0x4 ;  /* 0x000000000004789c */ /* 0x000fc40003f2e870 */
[----:B------:R-:W-:-:S04]  /*4380*/  ULEA UR7, UR37, UR7, 0x18 ;  /* 0x0000000725077291 */ /* 0x000fc8000f8ec0ff */
[----:B------:R-:W3:Y:S01]  /*4390*/  LDC R2, c[0x0][0xb0c] ;  /* 0x0002c300ff027b82 */ /* 0x000ee20000000800 */
[----:B------:R-:W-:Y:S02]  /*43a0*/  UIADD3 UR13, UPT, UPT, UR7, 0x128, URZ ;  /* 0x00000128070d7890 */ /* 0x000fe4000fffe0ff */
[----:B--2---:R-:W-:Y:S02]  /*43b0*/  UISETP.NE.U32.AND UP2, UPT, UR8, URZ, UPT ;  /* 0x000000ff0800728c */ /* 0x004fe4000bf45070 */
[----:B------:R-:W-:Y:S02]  /*43c0*/  UIADD3 UR33, UPT, UPT, UR7, 0x110, URZ ;  /* 0x0000011007217890 */ /* 0x000fe4000fffe0ff */
[----:B----4-:R-:W-:Y:S01]  /*43d0*/  UISETP.NE.U32.AND UP3, UPT, UR4, URZ, UPT ;  /* 0x000000ff0400728c */ /* 0x010fe2000bf65070 */
[----:B------:R-:W2:Y:S01]  /*43e0*/  LDC R18, c[0x0][0xb20] ;  /* 0x0002c800ff127b82 */ /* 0x000ea20000000800 */
[----:B-1----:R-:W-:Y:S01]  /*43f0*/  ISETP.NE.AND P1, PT, R0, 0x1, PT ;  /* 0x000000010000780c */ /* 0x002fe20003f25270 */
[----:B------:R-:W-:-:S02]  /*4400*/  UISETP.NE.AND.EX UP2, UPT, UR9, URZ, UPT, UP2 ;  /* 0x000000ff0900728c */ /* 0x000fc4000bf45320 */
[----:B------:R-:W-:Y:S02]  /*4410*/  UIADD3 UR25, UPT, UPT, UR7, 0x118, URZ ;  /* 0x0000011807197890 */ /* 0x000fe4000fffe0ff */
[----:B------:R-:W-:Y:S02]  /*4420*/  UIADD3 UR17, UPT, UPT, UR7, 0x120, URZ ;  /* 0x0000012007117890 */ /* 0x000fe4000fffe0ff */
[----:B------:R-:W1:Y:S01]  /*4430*/  LDC.64 R36, c[0x0][0x348] ;  /* 0x0000d200ff247b82 */ /* 0x000e620000000a00 */
[----:B------:R-:W-:Y:S02]  /*4440*/  UPRMT UR13, UR37, 0x654, UR13 ;  /* 0x00000654250d7896 */ /* 0x000fe4000800000d */
[----:B------:R-:W-:-:S05]  /*4450*/  UISETP.NE.AND.EX UP3, UPT, UR5, URZ, UPT, UP3 ;  /* 0x000000ff0500728c */ /* 0x000fca000bf65330 */
[----:B------:R-:W4:Y:S08]  /*4460*/  LDC.64 R16, c[0x0][0xb10] ;  /* 0x0002c400ff107b82 */ /* 0x000f300000000a00 */
[----:B------:R-:W1:Y:S08]  /*4470*/  LDC.64 R6, c[0x0][0xb18] ;  /* 0x0002c600ff067b82 */ /* 0x000e700000000a00 */
[----:B------:R-:W1:Y:S08]  /*4480*/  LDC.64 R4, c[0x0][0xb28] ;  /* 0x0002ca00ff047b82 */ /* 0x000e700000000a00 */
[----:B--23--:R-:W1:Y:S02]  /*4490*/  LDC R22, c[0x0][0x374] ;  /* 0x0000dd00ff167b82 */ /* 0x00ce640000000800 */
.L_x_92:
[----:B------:R-:W-:Y:S02]  /*44a0*/  LEA R0, R27, UR7, 0x3 ;  /* 0x000000071b007c11 */ /* 0x000fe4000f8e18ff */
[----:B------:R-:W-:Y:S02]  /*44b0*/  SHF.L.U32 R3, R25, 0x1f, RZ ;  /* 0x0000001f19037819 */ /* 0x000fe400000006ff */
[----:B------:R-:W-:Y:S02]  /*44c0*/  LEA R28, R27, UR7, 0x4 ;  /* 0x000000071b1c7c11 */ /* 0x000fe4000f8e20ff */
[----:B--2---:R-:W2:Y:S02]  /*44d0*/  SYNCS.PHASECHK.TRANS64.TRYWAIT P0, [R0+URZ+0x160], R3 ;  /* 0x00016003000075a7 */ /* 0x004ea400080011ff */
[----:B--2---:R-:W-:Y:S05]  /*44e0*/  @!P0 BRA `(.L_x_82) ;  /* 0x0000004c006c8947 */ /* 0x004fea0003800000 */
.L_x_198:
[----:B------:R-:W-:Y:S01]  /*44f0*/  ISETP.GE.AND P0, PT, R26, 0x1, PT ;  /* 0x000000011a00780c */ /* 0x000fe20003f06270 */
[----:B------:R-:W3:Y:S01]  /*4500*/  LDS.128 R28, [R28+0x1f0] ;  /* 0x0001f0001c1c7984 */ /* 0x000ee20000000c00 */
[----:B--2---:R-:W-:Y:S01]  /*4510*/  VIADD R0, R0, 0x170 ;  /* 0x0000017000007836 */ /* 0x004fe20000000000 */
[----:B------:R-:W-:Y:S01]  /*4520*/  @!PT LDS RZ, [RZ] ;  /* 0x00000000fffff984 */ /* 0x000fe20000000800 */
[----:B------:R-:W-:Y:S01]  /*4530*/  @!PT LDS RZ, [RZ] ;  /* 0x00000000fffff984 */ /* 0x000fe20000000800 */
[----:B------:R-:W-:Y:S01]  /*4540*/  @!PT LDS RZ, [RZ] ;  /* 0x00000000fffff984 */ /* 0x000fe20000000800 */
[----:B------:R-:W-:Y:S01]  /*4550*/  @!PT LDS RZ, [RZ] ;  /* 0x00000000fffff984 */ /* 0x000fe20000000800 */
[----:B------:R2:W-:Y:S06]  /*4560*/  MEMBAR.ALL.CTA ;  /* 0x0000000000007992 */ /* 0x0005ec0000008000 */
[----:B--2---:R-:W2:Y:S01]  /*4570*/  FENCE.VIEW.ASYNC.S ;  /* 0x00000000000073c6 */ /* 0x004ea20000000000 */
[----:B------:R-:W-:Y:S04]  /*4580*/  PRMT R0, RZ, 0x654, R0 ;  /* 0x00000654ff007816 */ /* 0x000fe80000000000 */
[----:B--2---:R2:W-:Y:S01]  /*4590*/  SYNCS.ARRIVE.TRANS64.RED.A1T0 RZ, [R0+URZ], RZ ;  /* 0x000000ff00ff79a7 */ /* 0x0045e200081004ff */
[----:B---3--:R-:W-:Y:S11]  /*45a0*/  LOP3.LUT P3, RZ, R30, 0x1, RZ, 0xc0, !PT ;  /* 0x000000011eff7812 */ /* 0x008ff6000786c0ff */
[----:B------:R-:W-:Y:S02]  /*45b0*/  @!UPT UIADD3 URZ, UPT, UPT, URZ, URZ, URZ ;  /* 0x000000fffffff290 */ /* 0x000fe4000fffe0ff */
[----:B------:R-:W-:Y:S02]  /*45c0*/  @P3 MOV R13, R28 ;  /* 0x0000001c000d3202 */ /* 0x000fe40000000f00 */
[----:B------:R-:W-:Y:S01]  /*45d0*/  @P3 LOP3.LUT R8, R29, 0xffff, RZ, 0xc0, !PT ;  /* 0x0000ffff1d083812 */ /* 0x000fe200078ec0ff */
[----:B--2---:R-:W-:Y:S06]  /*45e0*/  @!P0 BRA `(.L_x_83) ;  /* 0x0000000000a48947 */ /* 0x004fec0003800000 */
[----:B-1---5:R-:W-:Y:S01]  /*45f0*/  IMAD.HI.U32 R33, R22, R7, RZ ;  /* 0x0000000716217227 */ /* 0x022fe200078e00ff */
[----:B------:R-:W-:Y:S02]  /*4600*/  ISETP.NE.AND P0, PT, R6, 0x1, PT ;  /* 0x000000010600780c */ /* 0x000fe40003f05270 */
[----:B------:R-:W-:Y:S01]  /*4610*/  ISETP.NE.AND P2, PT, R26, 0x1, PT ;  /* 0x000000011a00780c */ /* 0x000fe20003f45270 */
[----:B----4-:R-:W-:Y:S01]  /*4620*/  IMAD.HI.U32 R34, R19, R16, RZ ;  /* 0x0000001013227227 */ /* 0x010fe200078e00ff */
[----:B------:R-:W-:Y:S02]  /*4630*/  SHF.R.U32.HI R33, RZ, R18, R33 ;  /* 0x00000012ff217219 */ /* 0x000fe40000011621 */
[----:B------:R-:W-:Y:S01]  /*4640*/  ISETP.NE.AND P4, PT, R2, 0x1, PT ;  /* 0x000000010200780c */ /* 0x000fe20003f85270 */
[----:B------:R-:W-:Y:S01]  /*4650*/  IMAD.HI.U32 R38, R13, R16, RZ ;  /* 0x000000100d267227 */ /* 0x000fe200078e00ff */
[----:B------:R-:W-:Y:S02]  /*4660*/  SHF.R.U32.HI R34, RZ, R17, R34 ;  /* 0x00000011ff227219 */ /* 0x000fe40000011622 */
[----:B------:R-:W-:Y:S01]  /*4670*/  SEL R3, R22, R33, !P0 ;  /* 0x0000002116037207 */ /* 0x000fe20004000000 */
[C---:B------:R-:W-:Y:S01]  /*4680*/  IMAD.HI.U32 R33, R8.reuse, R7, RZ ;  /* 0x0000000708217227 */ /* 0x040fe200078e00ff */
[----:B------:R-:W-:Y:S02]  /*4690*/  SEL R11, R19, R34, !P4 ;  /* 0x00000022130b7207 */ /* 0x000fe40006000000 */
[----:B------:R-:W-:Y:S01]  /*46a0*/  SHF.R.U32.HI R38, RZ, R17, R38 ;  /* 0x00000011ff267219 */ /* 0x000fe20000011626 */
[----:B------:R-:W-:Y:S01]  /*46b0*/  IMAD.HI.U32 R40, R3, R4, RZ ;  /* 0x0000000403287227 */ /* 0x000fe200078e00ff */
[----:B------:R-:W-:Y:S03]  /*46c0*/  SHF.R.U32.HI R33, RZ, R18, R33 ;  /* 0x00000012ff217219 */ /* 0x000fe60000011621 */
[----:B------:R-:W-:Y:S01]  /*46d0*/  IMAD.HI.U32 R34, R11, R4, RZ ;  /* 0x000000040b227227 */ /* 0x000fe200078e00ff */
[----:B------:R-:W-:Y:S02]  /*46e0*/  @P2 SHF.R.U32.HI R3, RZ, R5, R40 ;  /* 0x00000005ff032219 */ /* 0x000fe40000011628 */
[----:B------:R-:W-:Y:S02]  /*46f0*/  SEL R9, R8, R33, !P0 ;  /* 0x0000002108097207 */ /* 0x000fe40004000000 */
[----:B------:R-:W-:Y:S01]  /*4700*/  @P2 SHF.R.U32.HI R11, RZ, R5, R34 ;  /* 0x00000005ff0b2219 */ /* 0x000fe20000011622 */
[C---:B------:R-:W-:Y:S01]  /*4710*/  IMAD R10, R26.reuse, R3, RZ ;  /* 0x000000031a0a7224 */ /* 0x040fe200078e02ff */
[----:B------:R-:W-:Y:S01]  /*4720*/  SEL R3, R13, R38, !P4 ;  /* 0x000000260d037207 */ /* 0x000fe20006000000 */
[C---:B------:R-:W-:Y:S03]  /*4730*/  IMAD.HI.U32 R14, R9.reuse, R4, RZ ;  /* 0x00000004090e7227 */ /* 0x040fe600078e00ff */
[----:B------:R-:W-:Y:S01]  /*4740*/  ISETP.GE.AND P0, PT, R9, R10, PT ;  /* 0x0000000a0900720c */ /* 0x000fe20003f06270 */
[C---:B------:R-:W-:Y:S01]  /*4750*/  IMAD R12, R26.reuse, R11, RZ ;  /* 0x0000000b1a0c7224 */ /* 0x040fe200078e02ff */
[-C--:B------:R-:W-:Y:S04]  /*4760*/  SHF.R.U32.HI R14, RZ, R5.reuse, R14 ;  /* 0x00000005ff0e7219 */ /* 0x080fe8000001160e */
[----:B------:R-:W-:Y:S02]  /*4770*/  ISETP.GE.OR P0, PT, R3, R12, P0 ;  /* 0x0000000c0300720c */ /* 0x000fe40000706670 */
[----:B------:R-:W-:Y:S05]  /*4780*/  SEL R15, R9, R14, !P2 ;  /* 0x0000000e090f7207 */ /* 0x000fea0005000000 */
[----:B------:R-:W-:Y:S04]  /*4790*/  IMAD.MOV R14, RZ, RZ, -R15 ;  /* 0x000000ffff0e7224 */ /* 0x000fe800078e0a0f */
[----:B------:R-:W-:Y:S02]  /*47a0*/  IMAD R14, R26, R14, R9 ;  /* 0x0000000e1a0e7224 */ /* 0x000fe400078e0209 */
[C---:B------:R-:W-:Y:S05]  /*47b0*/  @!P0 IMAD.HI.U32 R10, R3.reuse, R4, RZ ;  /* 0x00000004030a8227 */ /* 0x040fea00078e00ff */
[----:B------:R-:W-:Y:S04]  /*47c0*/  @!P0 SHF.R.U32.HI R10, RZ, R5, R10 ;  /* 0x00000005ff0a8219 */ /* 0x000fe8000001160a */
[----:B------:R-:W-:Y:S01]  /*47d0*/  @!P0 SEL R0, R3, R10, !P2 ;  /* 0x0000000a03008207 */ /* 0x000fe20005000000 */
[----:B------:R-:W-:Y:S03]  /*47e0*/  IMAD.MOV R10, RZ, RZ, -R3 ;  /* 0x000000ffff0a7224 */ /* 0x000fe600078e0a03 */
[----:B------:R-:W-:Y:S01]  /*47f0*/  @!P0 IADD3 R15, PT, PT, R15, -R0, RZ ;  /* 0x800000000f0f8210 */ /* 0x000fe20007ffe0ff */
[----:B------:R-:W-:Y:S01]  /*4800*/  @!P0 IMAD R0, R11, R14, R0 ;  /* 0x0000000e0b008224 */ /* 0x000fe200078e0200 */
[----:B------:R-:W-:Y:S01]  /*4810*/  IADD3 R11, PT, PT, -R9, RZ, RZ ;  /* 0x000000ff090b7210 */ /* 0x000fe20007ffe1ff */
[----:B------:R-:W-:Y:S02]  /*4820*/  IMAD R13, R2, R10, R13 ;  /* 0x0000000a020d7224 */ /* 0x000fe400078e020d */
[----:B------:R-:W-:Y:S02]  /*4830*/  @!P0 IMAD R9, R15, R26, R3 ;  /* 0x0000001a0f098224 */ /* 0x000fe400078e0203 */
[----:B------:R-:W-:Y:S02]  /*4840*/  @!P0 IMAD.MOV.U32 R3, RZ, RZ, R0 ;  /* 0x000000ffff038224 */ /* 0x000fe400078e0000 */
[----:B------:R-:W-:Y:S02]  /*4850*/  IMAD R8, R6, R11, R8 ;  /* 0x0000000b06087224 */ /* 0x000fe400078e0208 */
[----:B------:R-:W-:Y:S02]  /*4860*/  IMAD R13, R3, R2, R13 ;  /* 0x00000002030d7224 */ /* 0x000fe400078e020d */
[----:B------:R-:W-:Y:S02]  /*4870*/  IMAD R8, R9, R6, R8 ;  /* 0x0000000609087224 */ /* 0x000fe400078e0208 */
.L_x_83:
[----:B------:R-:W-:Y:S05]  /*4880*/  BRA.U UP1, `(.L_x_84) ;  /* 0x0000000101107547 */ /* 0x000fea000b800000 */
[----:B------:R-:W-:Y:S04]  /*4890*/  MOV R0, UR6 ;  /* 0x0000000600007c02 */ /* 0x000fe80008000f00 */
[----:B------:R-:W-:Y:S04]  /*48a0*/  SHF.L.U32 R3, R0, 0x1f, RZ ;  /* 0x0000001f00037819 */ /* 0x000fe800000006ff */
[----:B------:R-:W2:Y:S02]  /*48b0*/  SYNCS.PHASECHK.TRANS64.TRYWAIT P0, [UR7+0x158], R3 ;  /* 0x00015803ff0075a7 */ /* 0x000ea40008001107 */
[----:B--2---:R-:W-:Y:S05]  /*48c0*/  @!P0 BRA `(.L_x_85) ;  /* 0x0000004800888947 */ /* 0x004fea0003800000 */
.L_x_84:
[----:B------:R-:W-:Y:S02]  /*48d0*/  R2UR UR35, R21 ;  /* 0x00000000152372ca */ /* 0x000fe400000e0000 */
[----:B------:R-:W-:Y:S02]  /*48e0*/  R2UR UR34, R20 ;  /* 0x00000000142272ca */ /* 0x000fe400000e0000 */
[----:B------:R-:W-:Y:S02]  /*48f0*/  ISETP.NE.U32.AND P2, PT, RZ, UR4, PT ;  /* 0x00000004ff007c0c */ /* 0x000fe4000bf45070 */
[----:B------:R-:W-:Y:S02]  /*4900*/  SHF.L.U32 R12, R32, 0x1f, RZ ;  /* 0x0000001f200c7819 */ /* 0x000fe400000006ff */
[----:B------:R-:W-:Y:S05]  /*4910*/  ISETP.NE.AND.EX P2, PT, RZ, UR5, PT, P2 ;  /* 0x00000005ff007c0c */ /* 0x000fea000bf45320 */
[----:B------:R-:W-:Y:S02]  /*4920*/  USHF.L.U32 UR35, UR35, 0x6, URZ ;  /* 0x0000000623237899 */ /* 0x000fe400080006ff */
[----:B------:R-:W-:Y:S01]  /*4930*/  USHF.L.U32 UR34, UR34, 0x7, URZ ;  /* 0x0000000722227899 */ /* 0x000fe200080006ff */
[----:B------:R-:W-:Y:S11]  /*4940*/  BRA.U !UP3, `(.L_x_86) ;  /* 0x000000010b347547 */ /* 0x000ff6000b800000 */
[----:B------:R-:W-:Y:S01]  /*4950*/  UPLOP3.LUT UP0, UPT, UPT, UPT, UP2, 0x80, 0x8 ;  /* 0x000000000008789c */ /* 0x000fe20003f0f020 */
[----:B--2---:R-:W-:Y:S02]  /*4960*/  HFMA2 R0, -RZ, RZ, 0, 5.9604644775390625e-08 ;  /* 0x00000001ff007431 */ /* 0x004fe400000001ff */
[----:B------:R-:W-:Y:S03]  /*4970*/  IMAD.MOV.U32 R59, RZ, RZ, 0x1 ;  /* 0x00000001ff3b7424 */ /* 0x000fe600078e00ff */
[----:B------:R-:W-:Y:S05]  /*4980*/  PLOP3.LUT P0, PT, PT, PT, UP0, 0x80, 0x8 ;  /* 0x000000000008781c */ /* 0x000fea0003f0f008 */
[----:B------:R-:W2:Y:S01]  /*4990*/  @UP0 LDCU.64 UR10, c[0x0][0x888] ;  /* 0x00011100ff0a07ac */ /* 0x000ea20008000a00 */
[----:B------:R-:W-:Y:S07]  /*49a0*/  @UP0 UIMAD UR8, UR36, UR4, URZ ;  /* 0x00000004240802a4 */ /* 0x000fee000f8e02ff */
[----:B------:R-:W-:Y:S01]  /*49b0*/  @!P0 PRMT R59, R0, 0x7610, R59 ;  /* 0x00007610003b8816 */ /* 0x000fe2000000003b */
[----:B--2---:R-:W-:Y:S03]  /*49c0*/  @UP0 UIMAD.WIDE UR10, UR8, 0x4, UR10 ;  /* 0x00000004080a08a5 */ /* 0x004fe6000f8e020a */
[----:B------:R-:W2:Y:S03]  /*49d0*/  @!UP0 LDCU UR8, c[0x0][0x880] ;  /* 0x00011000ff0887ac */ /* 0x000ea60008000800 */
[----:B------:R-:W-:Y:S01]  /*49e0*/  IMAD.U32 R10, RZ, RZ, UR10 ;  /* 0x0000000aff0a7e24 */ /* 0x000fe2000f8e00ff */
[----:B------:R-:W-:Y:S05]  /*49f0*/  MOV R11, UR11 ;  /* 0x0000000b000b7c02 */ /* 0x000fea0008000f00 */
[----:B-----5:R3:W5:Y:S02]  /*4a00*/  @P0 LDG.E R35, desc[UR46][R10.64] ;  /* 0x0000002e0a230981 */ /* 0x020764000c1e1900 */
[----:B--23--:R-:W-:Y:S07]  /*4a10*/  @!P0 IMAD.U32 R35, RZ, RZ, UR8 ;  /* 0x00000008ff238e24 */ /* 0x00cfee000f8e00ff */
.L_x_86:
[----:B-----5:R-:W-:Y:S01]  /*4a20*/  @!P2 FSETP.EQ.AND P0, PT, R35, RZ, PT ;  /* 0x000000ff2300a20b */ /* 0x020fe20003f02000 */
[----:B------:R-:W-:Y:S01]  /*4a30*/  @!UPT UIADD3 URZ, UPT, UPT, URZ, URZ, URZ ;  /* 0x000000fffffff290 */ /* 0x000fe2000fffe0ff */
[----:B------:R-:W-:Y:S11]  /*4a40*/  @!P2 BRA `(.L_x_87) ;  /* 0x000000000014a947 */ /* 0x000ff60003800000 */
[----:B------:R-:W-:Y:S02]  /*4a50*/  LOP3.LUT P2, RZ, R59, 0xff, RZ, 0xc0, !PT ;  /* 0x000000ff3bff7812 */ /* 0x000fe4000784c0ff */
[----:B------:R-:W-:Y:S04]  /*4a60*/  PLOP3.LUT P0, PT, PT, PT, UP0, 0x80, 0x8 ;  /* 0x000000000008781c */ /* 0x000fe80003f0f008 */
[----:B------:R-:W-:Y:S07]  /*4a70*/  PLOP3.LUT P0, PT, P0, PT, PT, 0x8, 0x80 ;  /* 0x000000000080781c */ /* 0x000fee000070e170 */
[----:B------:R-:W-:Y:S11]  /*4a80*/  @P2 FSETP.EQ.AND P0, PT, R35, RZ, PT ;  /* 0x000000ff2300220b */ /* 0x000ff60003f02000 */
[----:B------:R-:W-:Y:S02]  /*4a90*/  @!UPT UIADD3 URZ, UPT, UPT, URZ, URZ, URZ ;  /* 0x000000fffffff290 */ /* 0x000fe4000fffe0ff */
.L_x_87:
[----:B------:R-:W3:Y:S01]  /*4aa0*/  SYNCS.PHASECHK.TRANS64.TRYWAIT P2, [UR7+0x130], R12 ;  /* 0x0001300cff0075a7 */ /* 0x000ee20008041107 */
[----:B------:R-:W-:Y:S04]  /*4ab0*/  ELECT P4, URZ, PT ;  /* 0x0000000000ff782f */ /* 0x000fe80003880000 */
[----:B------:R-:W-:Y:S11]  /*4ac0*/  PLOP3.LUT P4, PT, P0, P4, PT, 0xf2, 0x2f ;  /* 0x00000000002f781c */ /* 0x000ff60000789e72 */
[----:B------:R-:W-:Y:S02]  /*4ad0*/  @!UPT UIADD3 URZ, UPT, UPT, URZ, URZ, URZ ;  /* 0x000000fffffff290 */ /* 0x000fe4000fffe0ff */
[----:B-1----:R-:W-:Y:S05]  /*4ae0*/  @!P4 IADD3 R9, P0, PT, R36, 0x580, RZ ;  /* 0x000005802409c810 */ /* 0x002fea0007f1e0ff */
[----:B--2---:R-:W-:Y:S01]  /*4af0*/  @!P4 IMAD.X R0, RZ, RZ, R37, P0 ;  /* 0x000000ffff00c224 */ /* 0x004fe200000e0625 */
[----:B---3--:R-:W-:Y:S07]  /*4b00*/  @!P2 BRA `(.L_x_88) ;  /* 0x000000480010a947 */ /* 0x008fee0003800000 */
.L_x_201:
[----:B------:R-:W-:Y:S01]  /*4b10*/  @!P4 R2UR UR8, R0 ;  /* 0x000000000008c2ca */ /* 0x000fe200000e0000 */
[----:B------:R-:W-:Y:S01]  /*4b20*/  VOTEU.ALL UP1, P4 ;  /* 0x0000000000ff7886 */ /* 0x000fe20002020000 */
[----:B------:R-:W-:Y:S01]  /*4b30*/  @!P4 R2UR UR9, R9 ;  /* 0x000000000909c2ca */ /* 0x000fe200000e0000 */
[----:B------:R-:W-:Y:S01]  /*4b40*/  @!P4 IMAD.MOV.U32 R0, RZ, RZ, 0x1000 ;  /* 0x00001000ff00c424 */ /* 0x000fe200078e00ff */
[----:B------:R-:W-:Y:S01]  /*4b50*/  UMOV UR10, 0x0 ;  /* 0x00000000000a7882 */ /* 0x000fe20000000000 */
[----:B------:R-:W-:Y:S01]  /*4b60*/  UMOV UR11, 0x10000000 ;  /* 0x10000000000b7882 */ /* 0x000fe20000000000 */
[----:B------:R-:W-:Y:S01]  /*4b70*/  @!UP1 UIADD3 UR32, UPT, UPT, UR7, 0x400, URZ ;  /* 0x0000040007209890 */ /* 0x000fe2000fffe0ff */
[----:B------:R-:W-:Y:S01]  /*4b80*/  @!P4 IADD3 R9, P0, PT, R36, 0x580, RZ ;  /* 0x000005802409c810 */ /* 0x000fe20007f1e0ff */
[----:B------:R-:W-:Y:S05]  /*4b90*/  VOTEU.ALL UP1, P4 ;  /* 0x0000000000ff7886 */ /* 0x000fea0002020000 */
[----:B------:R-:W-:Y:S01]  /*4ba0*/  IMAD.U32 R11, RZ, RZ, UR8 ;  /* 0x00000008ff0b7e24 */ /* 0x000fe2000f8e00ff */
[----:B------:R-:W-:Y:S01]  /*4bb0*/  UPRMT UR8, UR37, 0x654, UR33 ;  /* 0x0000065425087896 */ /* 0x000fe20008000021 */
[----:B------:R-:W-:Y:S03]  /*4bc0*/  IMAD.U32 R10, RZ, RZ, UR9 ;  /* 0x00000009ff0a7e24 */ /* 0x000fe6000f8e00ff */
[----:B------:R-:W-:Y:S02]  /*4bd0*/  @!P4 R2UR UR15, R11 ;  /* 0x000000000b0fc2ca */ /* 0x000fe400000e0000 */
[----:B------:R-:W-:Y:S11]  /*4be0*/  @!P4 R2UR UR14, R10 ;  /* 0x000000000a0ec2ca */ /* 0x000ff600000e0000 */
[----:B------:R-:W-:Y:S02]  /*4bf0*/  @!UPT UIADD3 URZ, UPT, UPT, URZ, URZ, URZ ;  /* 0x000000fffffff290 */ /* 0x000fe4000fffe0ff */
[----:B------:R2:W-:Y:S01]  /*4c00*/  @!UP1 UTMALDG.3D [UR32], [UR14], desc[UR10] ;  /* 0x00000a200e0095b4 */ /* 0x0005e20008011000 */
[----:B------:R3:W-:Y:S01]  /*4c10*/  @!P4 SYNCS.ARRIVE.TRANS64.RED.A0TR RZ, [UR7+0x110], R0 ;  /* 0x00011000ffffc9a7 */ /* 0x0007e20008300407 */
[----:B------:R-:W-:Y:S01]  /*4c20*/  SYNCS.ARRIVE.TRANS64.RED.A1T0 RZ, [UR8], RZ ;  /* 0x000000ffffff79a7 */ /* 0x000fe20008100408 */
[----:B---3--:R-:W-:Y:S01]  /*4c30*/  @!P4 IMAD.X R0, RZ, RZ, R37, P0 ;  /* 0x000000ffff00c224 */ /* 0x008fe200000e0625 */
[----:B------:R-:W3:Y:S02]  /*4c40*/  SYNCS.PHASECHK.TRANS64.TRYWAIT P2, [UR7+0x138], R12 ;  /* 0x0001380cff0075a7 */ /* 0x000ee40008041107 */
[----:B--23--:R-:W-:Y:S05]  /*4c50*/  @!P2 BRA `(.L_x_89) ;  /* 0x0000004400d4a947 */ /* 0x00cfea0003800000 */
.L_x_203:
        /* <DEDUP_REMOVED lines=8> */
[----:B------:R-:W-:Y:S01]  /*4ce0*/  @!UP1 UIADD3 UR24, UPT, UPT, UR7, 0x1400, URZ ;  /* 0x0000140007189890 */ /* 0x000fe2000fffe0ff */
[----:B------:R-:W-:Y:S01]  /*4cf0*/  VOTEU.ALL UP1, P4 ;  /* 0x0000000000ff7886 */ /* 0x000fe20002020000 */
[----:B------:R-:W-:Y:S01]  /*4d00*/  UMOV UR27, UR35 ;  /* 0x00000023001b7c82 */ /* 0x000fe20008000000 */
[----:B------:R-:W-:Y:S02]  /*4d10*/  UMOV UR28, UR36 ;  /* 0x00000024001c7c82 */ /* 0x000fe40008000000 */
[----:B------:R-:W-:Y:S01]  /*4d20*/  IMAD.U32 R11, RZ, RZ, UR8 ;  /* 0x00000008ff0b7e24 */ /* 0x000fe2000f8e00ff */
[----:B------:R-:W-:Y:S01]  /*4d30*/  UPRMT UR8, UR37, 0x654, UR25 ;  /* 0x0000065425087896 */ /* 0x000fe20008000019 */
[----:B------:R-:W-:Y:S02]  /*4d40*/  IMAD.U32 R10, RZ, RZ, UR9 ;  /* 0x00000009ff0a7e24 */ /* 0x000fe4000f8e00ff */
[----:B------:R-:W-:Y:S01]  /*4d50*/  @!P4 IMAD.X R20, RZ, RZ, R37, P0 ;  /* 0x000000ffff14c224 */ /* 0x000fe200000e0625 */
[----:B------:R-:W-:Y:S02]  /*4d60*/  @!P4 R2UR UR15, R11 ;  /* 0x000000000b0fc2ca */ /* 0x000fe400000e0000 */
[----:B------:R-:W-:Y:S11]  /*4d70*/  @!P4 R2UR UR14, R10 ;  /* 0x000000000a0ec2ca */ /* 0x000ff600000e0000 */
[----:B------:R-:W-:Y:S02]  /*4d80*/  @!UPT UIADD3 URZ, UPT, UPT, URZ, URZ, URZ ;  /* 0x000000fffffff290 */ /* 0x000fe4000fffe0ff */
[----:B------:R2:W-:Y:S01]  /*4d90*/  @!UP1 UTMALDG.3D [UR24], [UR14], desc[UR10] ;  /* 0x00000a180e0095b4 */ /* 0x0005e20008011000 */
[----:B------:R2:W-:Y:S01]  /*4da0*/  @!P4 SYNCS.ARRIVE.TRANS64.RED.A0TR RZ, [UR7+0x118], R0 ;  /* 0x00011800ffffc9a7 */ /* 0x0005e20008300407 */
[----:B------:R-:W-:Y:S01]  /*4db0*/  SYNCS.ARRIVE.TRANS64.RED.A1T0 RZ, [UR8], RZ ;  /* 0x000000ffffff79a7 */ /* 0x000fe20008100408 */
[----:B------:R-:W3:Y:S02]  /*4dc0*/  SYNCS.PHASECHK.TRANS64.TRYWAIT P2, [UR7+0x140], R12 ;  /* 0x0001400cff0075a7 */ /* 0x000ee40008041107 */
[----:B--23--:R-:W-:Y:S05]  /*4dd0*/  @!P2 BRA `(.L_x_90) ;  /* 0x00000044008ca947 */ /* 0x00cfea0003800000 */
.L_x_205:
[----:B------:R-:W2:Y:S01]  /*4de0*/  LDC.64 R14, c[0x0][0xb10] ;  /* 0x0002c400ff0e7b82 */ /* 0x000ea20000000a00 */
[----:B------:R-:W-:Y:S01]  /*4df0*/  @!P4 R2UR UR8, R20 ;  /* 0x000000001408c2ca */ /* 0x000fe200000e0000 */
[----:B------:R-:W-:Y:S01]  /*4e00*/  VOTEU.ALL UP1, P4 ;  /* 0x0000000000ff7886 */ /* 0x000fe20002020000 */
[----:B------:R-:W-:Y:S01]  /*4e10*/  @!P4 R2UR UR9, R21 ;  /* 0x000000001509c2ca */ /* 0x000fe200000e0000 */
[----:B------:R-:W-:Y:S01]  /*4e20*/  UMOV UR10, 0x0 ;  /* 0x00000000000a7882 */ /* 0x000fe20000000000 */
[----:B------:R-:W-:Y:S03]  /*4e30*/  UMOV UR11, 0x10000000 ;  /* 0x10000000000b7882 */ /* 0x000fe60000000000 */
[----:B------:R-:W3:Y:S01]  /*4e40*/  LDC.64 R10, c[0x0][0xb18] ;  /* 0x0002c600ff0a7b82 */ /* 0x000ee20000000a00 */
[----:B------:R-:W-:Y:S01]  /*4e50*/  @!UP1 UIADD3 UR18, UPT, UPT, UR34, 0x40, URZ ;  /* 0x0000004022129890 */ /* 0x000fe2000fffe0ff */
[----:B------:R-:W-:Y:S01]  /*4e60*/  @P3 SHF.R.U32.HI R24, RZ, 0x10, R29 ;  /* 0x00000010ff183819 */ /* 0x000fe2000001161d */
[----:B------:R-:W-:Y:S01]  /*4e70*/  @!UP1 UIADD3 UR16, UPT, UPT, UR7, 0x2400, URZ ;  /* 0x0000240007109890 */ /* 0x000fe2000fffe0ff */
[----:B------:R-:W-:Y:S01]  /*4e80*/  VIADD R27, R27, 0x1 ;  /* 0x000000011b1b7836 */ /* 0x000fe20000000000 */
[----:B------:R-:W-:Y:S03]  /*4e90*/  VOTEU.ALL UP1, P4 ;  /* 0x0000000000ff7886 */ /* 0x000fe60002020000 */
[----:B------:R-:W5:Y:S01]  /*4ea0*/  @!P1 LDC R0, c[0x0][0xb20] ;  /* 0x0002c800ff009b82 */ /* 0x000f620000000800 */
[----:B------:R-:W-:Y:S01]  /*4eb0*/  UMOV UR19, UR35 ;  /* 0x0000002300137c82 */ /* 0x000fe20008000000 */
[----:B------:R-:W-:Y:S01]  /*4ec0*/  IMAD.U32 R21, RZ, RZ, UR8 ;  /* 0x00000008ff157e24 */ /* 0x000fe2000f8e00ff */
[----:B------:R-:W-:Y:S05]  /*4ed0*/  UMOV UR20, UR36 ;  /* 0x0000002400147c82 */ /* 0x000fea0008000000 */
[----:B-1----:R-:W1:Y:S01]  /*4ee0*/  @!P1 LDC R3, c[0x0][0xb0c] ;  /* 0x0002c300ff039b82 */ /* 0x002e620000000800 */
[----:B------:R-:W-:Y:S01]  /*4ef0*/  IMAD.U32 R20, RZ, RZ, UR9 ;  /* 0x00000009ff147e24 */ /* 0x000fe2000f8e00ff */
[----:B------:R-:W-:Y:S01]  /*4f00*/  UPRMT UR8, UR37, 0x654, UR17 ;  /* 0x0000065425087896 */ /* 0x000fe20008000011 */
[----:B------:R-:W-:Y:S03]  /*4f10*/  @!P4 R2UR UR15, R21 ;  /* 0x00000000150fc2ca */ /* 0x000fe600000e0000 */
[----:B------:R-:W-:Y:S01]  /*4f20*/  @!P4 R2UR UR14, R20 ;  /* 0x00000000140ec2ca */ /* 0x000fe200000e0000 */
[----:B------:R-:W-:Y:S11]  /*4f30*/  @!P4 IMAD.MOV.U32 R20, RZ, RZ, 0x1000 ;  /* 0x00001000ff14c424 */ /* 0x000ff600078e00ff */
[----:B------:R-:W-:Y:S01]  /*4f40*/  @!UPT UIADD3 URZ, UPT, UPT, URZ, URZ, URZ ;  /* 0x000000fffffff290 */ /* 0x000fe2000fffe0ff */
[----:B------:R1:W-:Y:S01]  /*4f50*/  @!UP1 UTMALDG.3D [UR16], [UR14], desc[UR10] ;  /* 0x00000a100e0095b4 */ /* 0x0003e20008011000 */
[----:B------:R1:W-:Y:S02]  /*4f60*/  @!P4 SYNCS.ARRIVE.TRANS64.RED.A0TR RZ, [UR7+0x120], R20 ;  /* 0x00012014ffffc9a7 */ /* 0x0003e40008300407 */
[----:B-1----:R-:W-:Y:S01]  /*4f70*/  @!P1 ISETP.NE.AND P2, PT, R3, 0x1, PT ;  /* 0x000000010300980c */ /* 0x002fe20003f45270 */
[C---:B--2---:R-:W-:Y:S01]  /*4f80*/  @!P1 IMAD.HI.U32 R14, R13.reuse, R14, RZ ;  /* 0x0000000e0d0e9227 */ /* 0x044fe200078e00ff */
[----:B---3--:R-:W-:Y:S03]  /*4f90*/  @!P1 ISETP.NE.AND P0, PT, R10, 0x1, PT ;  /* 0x000000010a00980c */ /* 0x008fe60003f05270 */
[C---:B------:R-:W-:Y:S01]  /*4fa0*/  @!P1 IMAD.HI.U32 R11, R8.reuse, R11, RZ ;  /* 0x0000000b080b9227 */ /* 0x040fe200078e00ff */
[----:B------:R-:W-:Y:S04]  /*4fb0*/  @!P1 SHF.R.U32.HI R14, RZ, R15, R14 ;  /* 0x0000000fff0e9219 */ /* 0x000fe8000001160e */
[----:B-----5:R-:W-:Y:S01]  /*4fc0*/  @!P1 SHF.R.U32.HI R9, RZ, R0, R11 ;  /* 0x00000000ff099219 */ /* 0x020fe2000001160b */
[----:B------:R-:W-:Y:S01]  /*4fd0*/  SYNCS.ARRIVE.TRANS64.RED.A1T0 RZ, [UR8], RZ ;  /* 0x000000ffffff79a7 */ /* 0x000fe20008100408 */
[----:B------:R-:W-:Y:S02]  /*4fe0*/  @!P1 SEL R14, R13, R14, !P2 ;  /* 0x0000000e0d0e9207 */ /* 0x000fe40005000000 */
[----:B------:R-:W-:Y:S01]  /*4ff0*/  @!P1 SEL R9, R8, R9, !P0 ;  /* 0x0000000908099207 */ /* 0x000fe20004000000 */
[----:B------:R-:W1:Y:S04]  /*5000*/  SYNCS.PHASECHK.TRANS64.TRYWAIT P5, [UR7+0x148], R12 ;  /* 0x0001480cff0075a7 */ /* 0x000e6800080a1107 */
[----:B------:R-:W-:Y:S02]  /*5010*/  @!P1 IMAD.IADD R0, R9, 0x1, -R14 ;  /* 0x0000000109009824 */ /* 0x000fe400078e0a0e */
[----:B------:R-:W-:Y:S02]  /*5020*/  @!P1 IMAD.IADD R9, R14, 0x1, -R9 ;  /* 0x000000010e099824 */ /* 0x000fe400078e0a09 */
[----:B------:R-:W-:Y:S02]  /*5030*/  @!P1 IMAD R13, R0, R3, R13 ;  /* 0x00000003000d9224 */ /* 0x000fe400078e020d */
[----:B------:R-:W-:Y:S01]  /*5040*/  @!P1 IMAD R8, R9, R10, R8 ;  /* 0x0000000a09089224 */ /* 0x000fe200078e0208 */
[----:B-1----:R-:W-:Y:S06]  /*5050*/  @!P5 BRA `(.L_x_91) ;  /* 0x000000440004d947 */ /* 0x002fec0003800000 */
.L_x_207:
[----:B-1----:R-:W-:Y:S01]  /*5060*/  @!P4 IADD3 R3, P0, PT, R36, 0x580, RZ ;  /* 0x000005802403c810 */ /* 0x002fe20007f1e0ff */
[----:B------:R-:W-:Y:S01]  /*5070*/  VOTEU.ALL UP1, P4 ;  /* 0x0000000000ff7886 */ /* 0x000fe20002020000 */
[----:B------:R-:W-:Y:S01]  /*5080*/  UMOV UR18, 0x0 ;  /* 0x0000000000127882 */ /* 0x000fe20000000000 */
[----:B------:R-:W-:Y:S01]  /*5090*/  UMOV UR19, 0x10000000 ;  /* 0x1000000000137882 */ /* 0x000fe20000000000 */
[----:B------:R-:W-:Y:S01]  /*50a0*/  @!P4 R2UR UR9, R3 ;  /* 0x000000000309c2ca */ /* 0x000fe200000e0000 */
[----:B------:R-:W-:Y:S01]  /*50b0*/  @!P4 IMAD.X R0, RZ, RZ, R37, P0 ;  /* 0x000000ffff00c224 */ /* 0x000fe200000e0625 */
[----:B------:R-:W-:Y:S01]  /*50c0*/  @!UP1 UIADD3 UR10, UPT, UPT, UR34, 0x60, URZ ;  /* 0x00000060220a9890 */ /* 0x000fe2000fffe0ff */
[----:B------:R-:W-:Y:S01]  /*50d0*/  ISETP.NE.AND P0, PT, R27, 0x2, PT ;  /* 0x000000021b00780c */ /* 0x000fe20003f05270 */
[----:B------:R-:W-:Y:S01]  /*50e0*/  UMOV UR11, UR35 ;  /* 0x00000023000b7c82 */ /* 0x000fe20008000000 */
[----:B------:R-:W-:Y:S01]  /*50f0*/  UMOV UR12, UR36 ;  /* 0x00000024000c7c82 */ /* 0x000fe20008000000 */
[----:B------:R-:W-:Y:S01]  /*5100*/  @!P4 R2UR UR8, R0 ;  /* 0x000000000008c2ca */ /* 0x000fe200000e0000 */
[----:B------:R-:W-:Y:S01]  /*5110*/  IMAD.IADD R20, R8, 0x1, R58 ;  /* 0x0000000108147824 */ /* 0x000fe200078e023a */
[----:B------:R-:W-:Y:S01]  /*5120*/  @P3 R2UR UR36, R24 ;  /* 0x00000000182432ca */ /* 0x000fe200000e0000 */
[----:B------:R-:W-:Y:S01]  /*5130*/  IMAD.IADD R21, R13, 0x1, R60 ;  /* 0x000000010d157824 */ /* 0x000fe200078e023c */
[----:B------:R-:W-:Y:S02]  /*5140*/  SEL R0, RZ, 0x1, P0 ;  /* 0x00000001ff007807 */ /* 0x000fe40000000000 */
[----:B------:R-:W-:Y:S01]  /*5150*/  LOP3.LUT R32, R32, 0x1, RZ, 0x3c, !PT ;  /* 0x0000000120207812 */ /* 0x000fe200078e3cff */
[----:B------:R-:W-:Y:S01]  /*5160*/  IMAD.U32 R10, RZ, RZ, UR9 ;  /* 0x00000009ff0a7e24 */ /* 0x000fe2000f8e00ff */
[----:B------:R-:W-:Y:S01]  /*5170*/  @!UP1 UIADD3 UR9, UPT, UPT, UR7, 0x128, URZ ;  /* 0x0000012807099890 */ /* 0x000fe2000fffe0ff */
[----:B------:R-:W-:Y:S02]  /*5180*/  LOP3.LUT R25, R25, R0, RZ, 0x3c, !PT ;  /* 0x0000000019197212 */ /* 0x000fe400078e3cff */
[----:B------:R-:W-:Y:S02]  /*5190*/  SEL R27, R27, RZ, P0 ;  /* 0x000000ff1b1b7207 */ /* 0x000fe40000000000 */
[----:B------:R-:W-:Y:S01]  /*51a0*/  IMAD.U32 R11, RZ, RZ, UR8 ;  /* 0x00000008ff0b7e24 */ /* 0x000fe2000f8e00ff */
[----:B------:R-:W-:Y:S01]  /*51b0*/  @!P4 R2UR UR14, R10 ;  /* 0x000000000a0ec2ca */ /* 0x000fe200000e0000 */
[----:B------:R-:W-:Y:S01]  /*51c0*/  @!UP1 UIADD3 UR8, UPT, UPT, UR7, 0x3400, URZ ;  /* 0x0000340007089890 */ /* 0x000fe2000fffe0ff */
[----:B------:R-:W-:Y:S02]  /*51d0*/  VOTEU.ALL UP1, P4 ;  /* 0x0000000000ff7886 */ /* 0x000fe40002020000 */
[----:B------:R-:W-:Y:S11]  /*51e0*/  @!P4 R2UR UR15, R11 ;  /* 0x000000000b0fc2ca */ /* 0x000ff600000e0000 */
[----:B------:R-:W-:Y:S02]  /*51f0*/  @!UPT UIADD3 URZ, UPT, UPT, URZ, URZ, URZ ;  /* 0x000000fffffff290 */ /* 0x000fe4000fffe0ff */
[----:B------:R2:W-:Y:S01]  /*5200*/  @!UP1 UTMALDG.3D [UR8], [UR14], desc[UR18] ;  /* 0x000012080e0095b4 */ /* 0x0005e20008011000 */
[----:B------:R2:W-:Y:S01]  /*5210*/  @!P4 SYNCS.ARRIVE.TRANS64.RED.A0TR RZ, [UR7+0x128], R23 ;  /* 0x00012817ffffc9a7 */ /* 0x0005e20008300407 */
[----:B------:R-:W-:Y:S01]  /*5220*/  UPLOP3.LUT UP1, UPT, UPT, UPT, UPT, 0x80, 0x8 ;  /* 0x000000000008789c */ /* 0x000fe20003f2f070 */
[----:B------:R-:W-:Y:S01]  /*5230*/  SYNCS.ARRIVE.TRANS64.RED.A1T0 RZ, [UR13], RZ ;  /* 0x000000ffffff79a7 */ /* 0x000fe2000810040d */
[----:B------:R-:W-:Y:S09]  /*5240*/  @P3 BRA `(.L_x_92) ;  /* 0xfffffff000943947 */ /* 0x000ff2000383ffff */
[----:B------:R-:W-:-:S04]  /*5250*/  SHF.L.U32 R3, R32, 0x1f, RZ ;  /* 0x0000001f20037819 */ /* 0x000fc800000006ff */
[----:B------:R-:W1:Y:S02]  /*5260*/  SYNCS.PHASECHK.TRANS64.TRYWAIT P0, [UR7+0x130], R3 ;  /* 0x00013003ff0075a7 */ /* 0x000e640008001107 */
[----:B-1----:R-:W-:Y:S05]  /*5270*/  @!P0 BRA `(.L_x_93) ;  /* 0x0000004000948947 */ /* 0x002fea0003800000 */
.L_x_209:
[----:B------:R-:W3:Y:S02]  /*5280*/  SYNCS.PHASECHK.TRANS64.TRYWAIT P0, [UR7+0x138], R3 ;  /* 0x00013803ff0075a7 */ /* 0x000ee40008001107 */
[----:B---3--:R-:W-:Y:S05]  /*5290*/  @!P0 BRA `(.L_x_94) ;  /* 0x0000004000a48947 */ /* 0x008fea0003800000 */
.L_x_211:
[----:B------:R-:W3:Y:S02]  /*52a0*/  SYNCS.PHASECHK.TRANS64.TRYWAIT P0, [UR7+0x140], R3 ;  /* 0x00014003ff0075a7 */ /* 0x000ee40008001107 */
[----:B---3--:R-:W-:Y:S05]  /*52b0*/  @!P0 BRA `(.L_x_95) ;  /* 0x0000004000b48947 */ /* 0x008fea0003800000 */
.L_x_213:
[----:B-1----:R-:W-:-:S07]  /*52c0*/  MOV R0, UR7 ;  /* 0x0000000700007c02 */ /* 0x002fce0008000f00 */
.L_x_96:
[----:B-1----:R-:W-:-:S04]  /*52d0*/  SHF.L.U32 R3, R32, 0x1f, RZ ;  /* 0x0000001f20037819 */ /* 0x002fc800000006ff */
[----:B------:R1:W3:Y:S03]  /*52e0*/  SYNCS.PHASECHK.TRANS64.TRYWAIT P0, [R0+URZ+0x148], R3 ;  /* 0x00014803000075a7 */ /* 0x0002e600080011ff */
[----:B---3--:R-:W-:Y:S05]  /*52f0*/  @!P0 NANOSLEEP.SYNCS 0x989680 ;  /* 0x009896800000895d */ /* 0x008fea0003900000 */
[----:B------:R-:W3:Y:S02]  /*5300*/  @!P0 SYNCS.PHASECHK.TRANS64 P0, [R0+URZ+0x148], R3 ;  /* 0x00014803000085a7 */ /* 0x000ee400080010ff */
[----:B--23--:R-:W-:Y:S05]  /*5310*/  @P0 EXIT ;  /* 0x000000000000094d */ /* 0x00cfea0003800000 */
[----:B------:R-:W-:Y:S05]  /*5320*/  BRA `(.L_x_96) ;  /* 0xfffffffc00e87947 */ /* 0x000fea000383ffff */
.L_x_81:
[----:B------:R-:W-:-:S06]  /*5330*/  UISETP.GE.AND UP1, UPT, UR8, 0x4, UPT ;  /* 0x000000040800788c */ /* 0x000fcc000bf26270 */
[----:B------:R-:W-:-:S13]  /*5340*/  PLOP3.LUT P0, PT, PT, PT, UP1, 0x80, 0x8 ;  /* 0x000000000008781c */ /* 0x000fda0003f0f018 */
[----:B------:R-:W-:Y:S05]  /*5350*/  @!P0 EXIT ;  /* 0x000000000000894d */ /* 0x000fea0003800000 */
[----:B------:R-:W-:Y:S01]  /*5360*/  BAR.SYNC.DEFER_BLOCKING 0x6, 0xa0 ;  /* 0x0182800000007b1d */ /* 0x000fe20000010000 */
[C---:B------:R-:W-:Y:S01]  /*5370*/  IMAD.SHL.U32 R7, R72.reuse, 0x20, RZ ;  /* 0x0000002048077824 */ /* 0x040fe200078e00ff */
[----:B------:R-:W-:Y:S01]  /*5380*/  SHF.R.U32.HI R0, RZ, 0x1, R72 ;  /* 0x00000001ff007819 */ /* 0x000fe20000011648 */
[C---:B------:R-:W-:Y:S01]  /*5390*/  IMAD.SHL.U32 R64, R72.reuse, 0x10, RZ ;  /* 0x0000001048407824 */ /* 0x040fe200078e00ff */
[C---:B------:R-:W-:Y:S01]  /*53a0*/  LOP3.LUT P0, RZ, R72.reuse, 0x4, RZ, 0xc0, !PT ;  /* 0x0000000448ff7812 */ /* 0x040fe2000780c0ff */
[----:B------:R-:W-:Y:S01]  /*53b0*/  IMAD.U32 R32, R72, 0x10000, RZ ;  /* 0x0001000048207824 */ /* 0x000fe200078e00ff */
[----:B------:R-:W-:Y:S02]  /*53c0*/  UMOV UR48, 0x400 ;  /* 0x0000040000307882 */ /* 0x000fe40000000000 */
[----:B------:R-:W1:Y:S01]  /*53d0*/  LDC R63, c[0x0][0x370] ;  /* 0x0000dc00ff3f7b82 */ /* 0x000e620000000800 */
[----:B------:R-:W-:Y:S01]  /*53e0*/  ULEA UR48, UR37, UR48, 0x18 ;  /* 0x0000003025307291 */ /* 0x000fe2000f8ec0ff */
[----:B------:R-:W-:Y:S01]  /*53f0*/  LOP3.LUT R5, R7, 0xc0, RZ, 0xc0, !PT ;  /* 0x000000c007057812 */ /* 0x000fe200078ec0ff */
[----:B------:R-:W-:Y:S01]  /*5400*/  IMAD.MOV.U32 R71, RZ, RZ, 0x20 ;  /* 0x00000020ff477424 */ /* 0x000fe200078e00ff */
[----:B------:R-:W-:Y:S01]  /*5410*/  LOP3.LUT R64, R64, 0x600, RZ, 0xc0, !PT ;  /* 0x0000060040407812 */ /* 0x000fe200078ec0ff */
[----:B------:R-:W-:Y:S01]  /*5420*/  UIADD3 UR4, UPT, UPT, UR48, 0x400, URZ ;  /* 0x0000040030047890 */ /* 0x000fe2000fffe0ff */
[----:B------:R-:W-:Y:S01]  /*5430*/  LOP3.LUT R0, R5, 0x8, R0, 0xf8, !PT ;  /* 0x0000000805007812 */ /* 0x000fe200078ef800 */
[----:B------:R-:W-:Y:S01]  /*5440*/  IMAD.SHL.U32 R5, R72, 0x4, RZ ;  /* 0x0000000448057824 */ /* 0x000fe200078e00ff */
[----:B------:R-:W2:Y:S01]  /*5450*/  LDC R28, c[0x0][0xb0c] ;  /* 0x0002c300ff1c7b82 */ /* 0x000ea20000000800 */
[----:B------:R-:W-:Y:S01]  /*5460*/  LOP3.LUT R64, R64, 0x20, R7, 0xf8, !PT ;  /* 0x0000002040407812 */ /* 0x000fe200078ef807 */
[----:B------:R-:W-:Y:S01]  /*5470*/  IMAD.MOV.U32 R70, RZ, RZ, 0x1 ;  /* 0x00000001ff467424 */ /* 0x000fe200078e00ff */
[----:B------:R-:W-:Y:S01]  /*5480*/  LOP3.LUT R32, R32, 0x600000, RZ, 0xc0, !PT ;  /* 0x0060000020207812 */ /* 0x000fe200078ec0ff */
[----:B------:R-:W-:Y:S01]  /*5490*/  IMAD.MOV.U32 R30, RZ, RZ, RZ ;  /* 0x000000ffff1e7224 */ /* 0x000fe200078e00ff */
[----:B------:R-:W-:-:S02]  /*54a0*/  LOP3.LUT R5, R0, 0x18, R5, 0x78, !PT ;  /* 0x0000001800057812 */ /* 0x000fc400078e7805 */
[----:B------:R-:W-:Y:S02]  /*54b0*/  CS2R R68, SRZ ;  /* 0x0000000000447805 */ /* 0x000fe4000001ff00 */
[----:B------:R-:W-:Y:S01]  /*54c0*/  LOP3.LUT R64, R64, 0x100, R7, 0xf8, !PT ;  /* 0x0000010040407812 */ /* 0x000fe200078ef807 */
[----:B------:R-:W4:Y:S01]  /*54d0*/  LDC R61, c[0x0][0xb20] ;  /* 0x0002c800ff3d7b82 */ /* 0x000f220000000800 */
[----:B------:R-:W3:Y:S01]  /*54e0*/  LDS R3, [UR48+0x210] ;  /* 0x00021030ff037984 */ /* 0x000ee20008000800 */
[----:B------:R-:W-:Y:S01]  /*54f0*/  LOP3.LUT R72, R72, 0x60, RZ, 0xc0, !PT ;  /* 0x0000006048487812 */ /* 0x000fe200078ec0ff */
[----:B------:R-:W-:Y:S01]  /*5500*/  IMAD.MOV.U32 R75, RZ, RZ, RZ ;  /* 0x000000ffff4b7224 */ /* 0x000fe200078e00ff */
[----:B------:R-:W-:Y:S01]  /*5510*/  LOP3.LUT R64, R64, R5, RZ, 0xfc, !PT ;  /* 0x0000000540407212 */ /* 0x000fe200078efcff */
[----:B------:R-:W-:Y:S01]  /*5520*/  IMAD.U32 R66, RZ, RZ, UR4 ;  /* 0x00000004ff427e24 */ /* 0x000fe2000f8e00ff */
[----:B------:R-:W-:Y:S01]  /*5530*/  SEL R71, R71, 0xffffffe0, !P0 ;  /* 0xffffffe047477807 */ /* 0x000fe20004000000 */
[----:B------:R-:W1:Y:S01]  /*5540*/  LDCU.64 UR52, c[0x0][0x348] ;  /* 0x00006900ff3477ac */ /* 0x000e620008000a00 */
[----:B------:R-:W1:Y:S01]  /*5550*/  LDC R27, c[0x0][0xb30] ;  /* 0x0002cc00ff1b7b82 */ /* 0x000e620000000800 */
[----:B------:R-:W1:Y:S01]  /*5560*/  LDCU.64 UR38, c[0x0][0x888] ;  /* 0x00011100ff2677ac */ /* 0x000e620008000a00 */
[----:B------:R-:W1:Y:S06]  /*5570*/  LDCU.64 UR44, c[0x0][0x890] ;  /* 0x00011200ff2c77ac */ /* 0x000e6c0008000a00 */
[----:B------:R-:W1:Y:S01]  /*5580*/  LDC.64 R56, c[0x0][0xb10] ;  /* 0x0002c400ff387b82 */ /* 0x000e620000000a00 */
[----:B------:R-:W-:Y:S01]  /*5590*/  UMOV UR49, URZ ;  /* 0x000000ff00317c82 */ /* 0x000fe20008000000 */
[----:B------:R-:W-:-:S06]  /*55a0*/  UMOV UR51, URZ ;  /* 0x000000ff00337c82 */ /* 0x000fcc0008000000 */
[----:B------:R-:W1:Y:S08]  /*55b0*/  LDC.64 R24, c[0x0][0xb18] ;  /* 0x0002c600ff187b82 */ /* 0x000e700000000a00 */
[----:B------:R-:W1:Y:S08]  /*55c0*/  LDC.64 R22, c[0x0][0xb28] ;  /* 0x0002ca00ff167b82 */ /* 0x000e700000000a00 */
[----:B------:R-:W1:Y:S01]  /*55d0*/  LDC.64 R54, c[0x0][0x8b0] ;  /* 0x00022c00ff367b82 */ /* 0x000e620000000a00 */
[----:B---3--:R-:W-:-:S07]  /*55e0*/  IMAD.IADD R32, R3, 0x1, R32 ;  /* 0x0000000103207824 */ /* 0x008fce00078e0220 */
[----:B------:R-:W3:Y:S08]  /*55f0*/  LDC.64 R52, c[0x0][0x8a8] ;  /* 0x00022a00ff347b82 */ /* 0x000ef00000000a00 */
[----:B--2-4-:R-:W1:Y:S02]  /*5600*/  LDC R62, c[0x0][0x374] ;  /* 0x0000dd00ff3e7b82 */ /* 0x014e640000000800 */
.L_x_140:
[C---:B------:R-:W-:Y:S02]  /*5610*/  LEA R0, R75.reuse, UR48, 0x3 ;  /* 0x000000304b007c11 */ /* 0x040fe4000f8e18ff */
[----:B------:R-:W-:Y:S02]  /*5620*/  SHF.L.U32 R3, R68, 0x1f, RZ ;  /* 0x0000001f44037819 */ /* 0x000fe400000006ff */
[----:B------:R-:W-:Y:S02]  /*5630*/  LEA R16, R75, UR48, 0x4 ;  /* 0x000000304b107c11 */ /* 0x000fe4000f8e20ff */
[----:B------:R-:W2:Y:S02]  /*5640*/  SYNCS.PHASECHK.TRANS64.TRYWAIT P0, [R0+URZ+0x160], R3 ;  /* 0x00016003000075a7 */ /* 0x000ea400080011ff */
[----:B-12---:R-:W-:Y:S05]  /*5650*/  @!P0 BRA `(.L_x_97) ;  /* 0x0000003c00e48947 */ /* 0x006fea0003800000 */
.L_x_214:
[----:B------:R-:W4:Y:S01]  /*5660*/  LDC.64 R12, c[0x0][0xb10] ;  /* 0x0002c400ff0c7b82 */ /* 0x000f220000000a00 */
[----:B------:R-:W3:Y:S01]  /*5670*/  LDS.128 R16, [R16+0x1f0] ;  /* 0x0001f00010107984 */ /* 0x000ee20000000c00 */
[----:B-1----:R-:W-:Y:S01]  /*5680*/  ISETP.NE.AND P1, PT, R27, 0x1, PT ;  /* 0x000000011b00780c */ /* 0x002fe20003f25270 */
[----:B--2---:R-:W-:Y:S01]  /*5690*/  VIADD R0, R0, 0x170 ;  /* 0x0000017000007836 */ /* 0x004fe20000000000 */
[----:B------:R-:W-:Y:S04]  /*56a0*/  ISETP.GE.AND P0, PT, R26, 0x1, PT ;  /* 0x000000011a00780c */ /* 0x000fe80003f06270 */
[----:B------:R-:W1:Y:S01]  /*56b0*/  LDC.64 R10, c[0x0][0xb18] ;  /* 0x0002c600ff0a7b82 */ /* 0x000e620000000a00 */
[----:B------:R-:W-:Y:S01]  /*56c0*/  PRMT R0, RZ, 0x654, R0 ;  /* 0x00000654ff007816 */ /* 0x000fe20000000000 */
[----:B------:R-:W-:Y:S01]  /*56d0*/  @!PT LDS RZ, [RZ] ;  /* 0x00000000fffff984 */ /* 0x000fe20000000800 */
[----:B------:R-:W-:Y:S01]  /*56e0*/  @!PT LDS RZ, [RZ] ;  /* 0x00000000fffff984 */ /* 0x000fe20000000800 */
[----:B------:R-:W-:Y:S01]  /*56f0*/  @!PT LDS RZ, [RZ] ;  /* 0x00000000fffff984 */ /* 0x000fe20000000800 */
[----:B------:R-:W-:Y:S01]  /*5700*/  @!PT LDS RZ, [RZ] ;  /* 0x00000000fffff984 */ /* 0x000fe20000000800 */
[----:B------:R2:W-:Y:S06]  /*5710*/  MEMBAR.ALL.CTA ;  /* 0x0000000000007992 */ /* 0x0005ec0000008000 */
[----:B--2---:R-:W2:Y:S01]  /*5720*/  FENCE.VIEW.ASYNC.S ;  /* 0x00000000000073c6 */ /* 0x004ea20000000000 */
[----:B------:R-:W1:Y:S08]  /*5730*/  @!P1 LDC R14, c[0x0][0xb20] ;  /* 0x0002c800ff0e9b82 */ /* 0x000e700000000800 */
[----:B------:R-:W1:Y:S01]  /*5740*/  @!P1 LDC R9, c[0x0][0xb0c] ;  /* 0x0002c300ff099b82 */ /* 0x000e620000000800 */
[----:B--2---:R2:W-:Y:S01]  /*5750*/  SYNCS.ARRIVE.TRANS64.RED.A1T0 RZ, [R0+URZ], RZ ;  /* 0x000000ff00ff79a7 */ /* 0x0045e200081004ff */
[----:B---3--:R-:W-:Y:S04]  /*5760*/  LOP3.LUT P4, RZ, R18, 0x1, RZ, 0xc0, !PT ;  /* 0x0000000112ff7812 */ /* 0x008fe8000788c0ff */
[----:B------:R-:W-:Y:S09]  /*5770*/  P2R R73, PR, RZ, 0x10 ;  /* 0x00000010ff497803 */ /* 0x000ff20000000000 */
[----:B------:R-:W-:Y:S02]  /*5780*/  @P4 MOV R31, R16 ;  /* 0x00000010001f4202 */ /* 0x000fe40000000f00 */
[----:B------:R-:W-:Y:S01]  /*5790*/  @P4 LOP3.LUT R29, R17, 0xffff, RZ, 0xc0, !PT ;  /* 0x0000ffff111d4812 */ /* 0x000fe200078ec0ff */
[----:B--2-4-:R-:W-:Y:S06]  /*57a0*/  @!P0 BRA `(.L_x_98) ;  /* 0x0000000000a48947 */ /* 0x014fec0003800000 */
[----:B------:R-:W-:Y:S01]  /*57b0*/  IMAD.HI.U32 R36, R62, R25, RZ ;  /* 0x000000193e247227 */ /* 0x000fe200078e00ff */
[----:B------:R-:W-:Y:S02]  /*57c0*/  ISETP.NE.AND P0, PT, R24, 0x1, PT ;  /* 0x000000011800780c */ /* 0x000fe40003f05270 */
[----:B------:R-:W-:Y:S01]  /*57d0*/  ISETP.NE.AND P2, PT, R26, 0x1, PT ;  /* 0x000000011a00780c */ /* 0x000fe20003f45270 */
[-C--:B------:R-:W-:Y:S01]  /*57e0*/  IMAD.HI.U32 R34, R63, R56.reuse, RZ ;  /* 0x000000383f227227 */ /* 0x080fe200078e00ff */
[----:B------:R-:W-:Y:S02]  /*57f0*/  SHF.R.U32.HI R37, RZ, R61, R36 ;  /* 0x0000003dff257219 */ /* 0x000fe40000011624 */
[----:B------:R-:W-:Y:S01]  /*5800*/  ISETP.NE.AND P3, PT, R28, 0x1, PT ;  /* 0x000000011c00780c */ /* 0x000fe20003f65270 */
[----:B------:R-:W-:Y:S01]  /*5810*/  IMAD.HI.U32 R40, R29, R25, RZ ;  /* 0x000000191d287227 */ /* 0x000fe200078e00ff */
[----:B------:R-:W-:Y:S02]  /*5820*/  SHF.R.U32.HI R34, RZ, R57, R34 ;  /* 0x00000039ff227219 */ /* 0x000fe40000011622 */
[----:B------:R-:W-:Y:S01]  /*5830*/  SEL R3, R62, R37, !P0 ;  /* 0x000000253e037207 */ /* 0x000fe20004000000 */
[----:B------:R-:W-:Y:S01]  /*5840*/  IMAD.HI.U32 R38, R31, R56, RZ ;  /* 0x000000381f267227 */ /* 0x000fe200078e00ff */
[----:B------:R-:W-:Y:S03]  /*5850*/  SEL R7, R63, R34, !P3 ;  /* 0x000000223f077207 */ /* 0x000fe60005800000 */
[-C--:B------:R-:W-:Y:S01]  /*5860*/  IMAD.HI.U32 R34, R3, R22.reuse, RZ ;  /* 0x0000001603227227 */ /* 0x080fe200078e00ff */
[----:B------:R-:W-:Y:S03]  /*5870*/  SHF.R.U32.HI R38, RZ, R57, R38 ;  /* 0x00000039ff267219 */ /* 0x000fe60000011626 */
[----:B------:R-:W-:Y:S01]  /*5880*/  IMAD.HI.U32 R36, R7, R22, RZ ;  /* 0x0000001607247227 */ /* 0x000fe200078e00ff */
[----:B------:R-:W-:Y:S02]  /*5890*/  @P2 SHF.R.U32.HI R3, RZ, R23, R34 ;  /* 0x00000017ff032219 */ /* 0x000fe40000011622 */
[----:B------:R-:W-:Y:S02]  /*58a0*/  SHF.R.U32.HI R34, RZ, R61, R40 ;  /* 0x0000003dff227219 */ /* 0x000fe40000011628 */
[----:B------:R-:W-:Y:S01]  /*58b0*/  @P2 SHF.R.U32.HI R7, RZ, R23, R36 ;  /* 0x00000017ff072219 */ /* 0x000fe20000011624 */
[C---:B------:R-:W-:Y:S01]  /*58c0*/  IMAD R2, R26.reuse, R3, RZ ;  /* 0x000000031a027224 */ /* 0x040fe200078e02ff */
[----:B------:R-:W-:Y:S02]  /*58d0*/  SEL R5, R29, R34, !P0 ;  /* 0x000000221d057207 */ /* 0x000fe40004000000 */
[----:B------:R-:W-:Y:S01]  /*58e0*/  SEL R3, R31, R38, !P3 ;  /* 0x000000261f037207 */ /* 0x000fe20005800000 */
[----:B------:R-:W-:Y:S01]  /*58f0*/  IMAD R4, R26, R7, RZ ;  /* 0x000000071a047224 */ /* 0x000fe200078e02ff */
[C---:B------:R-:W-:Y:S01]  /*5900*/  ISETP.GE.AND P0, PT, R5.reuse, R2, PT ;  /* 0x000000020500720c */ /* 0x040fe20003f06270 */
[----:B------:R-:W-:Y:S03]  /*5910*/  IMAD.HI.U32 R6, R5, R22, RZ ;  /* 0x0000001605067227 */ /* 0x000fe600078e00ff */
[----:B------:R-:W-:Y:S01]  /*5920*/  ISETP.GE.OR P0, PT, R3, R4, P0 ;  /* 0x000000040300720c */ /* 0x000fe20000706670 */
[----:B------:R-:W-:Y:S01]  /*5930*/  IMAD.MOV R4, RZ, RZ, -R3 ;  /* 0x000000ffff047224 */ /* 0x000fe200078e0a03 */
[-C--:B------:R-:W-:Y:S03]  /*5940*/  SHF.R.U32.HI R6, RZ, R23.reuse, R6 ;  /* 0x00000017ff067219 */ /* 0x080fe60000011606 */
[----:B------:R-:W-:Y:S01]  /*5950*/  IMAD R31, R28, R4, R31 ;  /* 0x000000041c1f7224 */ /* 0x000fe200078e021f */
[----:B------:R-:W-:Y:S05]  /*5960*/  SEL R15, R5, R6, !P2 ;  /* 0x00000006050f7207 */ /* 0x000fea0005000000 */
[----:B------:R-:W-:Y:S02]  /*5970*/  IMAD.MOV R6, RZ, RZ, -R15 ;  /* 0x000000ffff067224 */ /* 0x000fe400078e0a0f */
[C---:B------:R-:W-:Y:S04]  /*5980*/  @!P0 IMAD.HI.U32 R2, R3.reuse, R22, RZ ;  /* 0x0000001603028227 */ /* 0x040fe800078e00ff */
[----:B------:R-:W-:Y:S01]  /*5990*/  IMAD R6, R26, R6, R5 ;  /* 0x000000061a067224 */ /* 0x000fe200078e0205 */
[----:B------:R-:W-:Y:S04]  /*59a0*/  @!P0 SHF.R.U32.HI R2, RZ, R23, R2 ;  /* 0x00000017ff028219 */ /* 0x000fe80000011602 */
[----:B------:R-:W-:Y:S02]  /*59b0*/  @!P0 SEL R0, R3, R2, !P2 ;  /* 0x0000000203008207 */ /* 0x000fe40005000000 */
[----:B------:R-:W-:Y:S02]  /*59c0*/  IADD3 R2, PT, PT, -R5, RZ, RZ ;  /* 0x000000ff05027210 */ /* 0x000fe40007ffe1ff */
[----:B------:R-:W-:Y:S01]  /*59d0*/  @!P0 IADD3 R8, PT, PT, R15, -R0, RZ ;  /* 0x800000000f088210 */ /* 0x000fe20007ffe0ff */
[----:B------:R-:W-:Y:S02]  /*59e0*/  @!P0 IMAD R0, R7, R6, R0 ;  /* 0x0000000607008224 */ /* 0x000fe400078e0200 */
[----:B------:R-:W-:Y:S02]  /*59f0*/  IMAD R29, R24, R2, R29 ;  /* 0x00000002181d7224 */ /* 0x000fe400078e021d */
[----:B------:R-:W-:Y:S02]  /*5a00*/  @!P0 IMAD R5, R8, R26, R3 ;  /* 0x0000001a08058224 */ /* 0x000fe400078e0203 */
[----:B------:R-:W-:Y:S04]  /*5a10*/  @!P0 IMAD.MOV.U32 R3, RZ, RZ, R0 ;  /* 0x000000ffff038224 */ /* 0x000fe800078e0000 */
[----:B------:R-:W-:Y:S02]  /*5a20*/  IMAD R31, R3, R28, R31 ;  /* 0x0000001c031f7224 */ /* 0x000fe400078e021f */
[----:B------:R-:W-:Y:S07]  /*5a30*/  IMAD R29, R5, R24, R29 ;  /* 0x00000018051d7224 */ /* 0x000fee00078e021d */
.L_x_98:
[----:B-1----:R-:W-:Y:S01]  /*5a40*/  @!P1 ISETP.NE.AND P0, PT, R10, 0x1, PT ;  /* 0x000000010a00980c */ /* 0x002fe20003f05270 */
[----:B------:R-:W-:Y:S01]  /*5a50*/  @!P1 IMAD.HI.U32 R3, R29, R11, RZ ;  /* 0x0000000b1d039227 */ /* 0x000fe200078e00ff */
[----:B------:R-:W-:Y:S01]  /*5a60*/  R2UR UR42, R21 ;  /* 0x00000000152a72ca */ /* 0x000fe200000e0000 */
[----:B------:R-:W-:Y:S01]  /*5a70*/  BSSY.RECONVERGENT B6, `(.L_x_99) ;  /* 0x0000031000067945 */ /* 0x000fe20003800200 */
[----:B------:R-:W-:Y:S01]  /*5a80*/  R2UR UR41, R20 ;  /* 0x00000000142972ca */ /* 0x000fe200000e0000 */
[----:B------:R-:W-:Y:S01]  /*5a90*/  @!P1 IMAD.HI.U32 R0, R31, R12, RZ ;  /* 0x0000000c1f009227 */ /* 0x000fe200078e00ff */
[----:B------:R-:W-:Y:S02]  /*5aa0*/  @!P1 SHF.R.U32.HI R2, RZ, R14, R3 ;  /* 0x0000000eff029219 */ /* 0x000fe40000011603 */
[----:B------:R-:W-:Y:S01]  /*5ab0*/  @!P1 ISETP.NE.AND P2, PT, R9, 0x1, PT ;  /* 0x000000010900980c */ /* 0x000fe20003f45270 */
[----:B------:R-:W-:Y:S01]  /*5ac0*/  VIADD R75, R75, 0x1 ;  /* 0x000000014b4b7836 */ /* 0x000fe20000000000 */
[----:B------:R-:W-:Y:S02]  /*5ad0*/  @!P1 SEL R2, R29, R2, !P0 ;  /* 0x000000021d029207 */ /* 0x000fe40004000000 */
[----:B------:R-:W-:Y:S02]  /*5ae0*/  @!P1 SHF.R.U32.HI R0, RZ, R13, R0 ;  /* 0x0000000dff009219 */ /* 0x000fe40000011600 */
[----:B------:R-:W-:Y:S01]  /*5af0*/  LOP3.LUT P0, RZ, R66, 0x1b0, RZ, 0xc0, !PT ;  /* 0x000001b042ff7812 */ /* 0x000fe2000780c0ff */
[----:B------:R-:W-:Y:S01]  /*5b00*/  USHF.L.U32 UR42, UR42, 0x6, URZ ;  /* 0x000000062a2a7899 */ /* 0x000fe200080006ff */
[----:B------:R-:W-:Y:S01]  /*5b10*/  @!P1 SEL R3, R31, R0, !P2 ;  /* 0x000000001f039207 */ /* 0x000fe20005000000 */
[----:B------:R-:W-:Y:S01]  /*5b20*/  USHF.L.U32 UR41, UR41, 0x7, URZ ;  /* 0x0000000729297899 */ /* 0x000fe200080006ff */
[----:B------:R-:W-:Y:S03]  /*5b30*/  @P4 SHF.R.U32.HI R67, RZ, 0x10, R17 ;  /* 0x00000010ff434819 */ /* 0x000fe60000011611 */
[----:B------:R-:W-:Y:S02]  /*5b40*/  @!P1 IMAD.IADD R0, R2, 0x1, -R3 ;  /* 0x0000000102009824 */ /* 0x000fe400078e0a03 */
[----:B------:R-:W-:Y:S02]  /*5b50*/  @!P1 IMAD.IADD R2, R3, 0x1, -R2 ;  /* 0x0000000103029824 */ /* 0x000fe400078e0a02 */
[----:B------:R-:W-:Y:S02]  /*5b60*/  @!P1 IMAD R31, R0, R9, R31 ;  /* 0x00000009001f9224 */ /* 0x000fe400078e021f */
[----:B------:R-:W-:Y:S01]  /*5b70*/  @!P1 IMAD R29, R2, R10, R29 ;  /* 0x0000000a021d9224 */ /* 0x000fe200078e021d */
[----:B------:R-:W-:Y:S06]  /*5b80*/  @!P0 BRA `(.L_x_100) ;  /* 0x00000000007c8947 */ /* 0x000fec0003800000 */
[----:B------:R-:W1:Y:S01]  /*5b90*/  LDCU.64 UR8, c[0x4][0x80] ;  /* 0x01001000ff0877ac */ /* 0x000e620008000a00 */
[----:B------:R-:W-:Y:S01]  /*5ba0*/  MOV R2, 0x0 ;  /* 0x0000000000027802 */ /* 0x000fe20000000f00 */
[----:B------:R-:W-:Y:S02]  /*5bb0*/  HFMA2 R12, -RZ, RZ, 0, 5.9604644775390625e-08 ;  /* 0x00000001ff0c7431 */ /* 0x000fe400000001ff */
[----:B------:R-:W-:Y:S01]  /*5bc0*/  IMAD.MOV.U32 R8, RZ, RZ, 0x70 ;  /* 0x00000070ff087424 */ /* 0x000fe200078e00ff */
[----:B------:R2:W3:Y:S01]  /*5bd0*/  LDC.64 R14, c[0x4][R2] ;  /* 0x01000000020e7b82 */ /* 0x0004e20000000a00 */
[----:B------:R-:W4:Y:S01]  /*5be0*/  LDCU.64 UR6, c[0x4][0x88] ;  /* 0x01001100ff0677ac */ /* 0x000f220008000a00 */
[----:B------:R-:W-:Y:S01]  /*5bf0*/  IMAD.MOV.U32 R13, RZ, RZ, RZ ;  /* 0x000000ffff0d7224 */ /* 0x000fe200078e00ff */
[----:B------:R-:W2:Y:S01]  /*5c00*/  LDCU.64 UR4, c[0x4][0x8] ;  /* 0x01000100ff0477ac */ /* 0x000ea20008000a00 */
[----:B-1----:R-:W-:Y:S01]  /*5c10*/  MOV R5, UR9 ;  /* 0x0000000900057c02 */ /* 0x002fe20008000f00 */
[----:B------:R-:W-:Y:S01]  /*5c20*/  IMAD.U32 R4, RZ, RZ, UR8 ;  /* 0x00000008ff047e24 */ /* 0x000fe2000f8e00ff */
[----:B----4-:R-:W-:Y:S01]  /*5c30*/  MOV R7, UR7 ;  /* 0x0000000700077c02 */ /* 0x010fe20008000f00 */
[----:B------:R-:W-:Y:S01]  /*5c40*/  IMAD.U32 R6, RZ, RZ, UR6 ;  /* 0x00000006ff067e24 */ /* 0x000fe2000f8e00ff */
[----:B--2---:R-:W-:Y:S01]  /*5c50*/  MOV R11, UR5 ;  /* 0x00000005000b7c02 */ /* 0x004fe20008000f00 */
[----:B------:R-:W-:Y:S02]  /*5c60*/  IMAD.U32 R10, RZ, RZ, UR4 ;  /* 0x00000004ff0a7e24 */ /* 0x000fe4000f8e00ff */
[----:B------:R-:W-:Y:S07]  /*5c70*/  LEPC R20, `(.L_x_101) ;  /* 0x000000001014794e */ /* 0x000fee0000000000 */
[----:B---3-5:R-:W-:Y:S05]  /*5c80*/  CALL.ABS.NOINC R14 ;  /* 0x000000000e007343 */ /* 0x028fea0003c00000 */
.L_x_101:
[----:B------:R-:W1:Y:S01]  /*5c90*/  LDCU.64 UR8, c[0x4][0x80] ;  /* 0x01001000ff0877ac */ /* 0x000e620008000a00 */
[----:B------:R-:W2:Y:S01]  /*5ca0*/  LDC.64 R2, c[0x4][R2] ;  /* 0x0100000002027b82 */ /* 0x000ea20000000a00 */
[----:B------:R-:W-:Y:S02]  /*5cb0*/  HFMA2 R12, -RZ, RZ, 0, 5.9604644775390625e-08 ;  /* 0x00000001ff0c7431 */ /* 0x000fe400000001ff */
[----:B------:R-:W-:Y:S02]  /*5cc0*/  IMAD.MOV.U32 R8, RZ, RZ, 0x70 ;  /* 0x00000070ff087424 */ /* 0x000fe400078e00ff */
[----:B------:R-:W-:Y:S01]  /*5cd0*/  IMAD.MOV.U32 R13, RZ, RZ, RZ ;  /* 0x000000ffff0d7224 */ /* 0x000fe200078e00ff */
[----:B------:R-:W3:Y:S01]  /*5ce0*/  LDCU.64 UR6, c[0x4][0x88] ;  /* 0x01001100ff0677ac */ /* 0x000ee20008000a00 */
[----:B------:R-:W4:Y:S01]  /*5cf0*/  LDCU.64 UR4, c[0x4][0x8] ;  /* 0x01000100ff0477ac */ /* 0x000f220008000a00 */
[----:B-1----:R-:W-:Y:S02]  /*5d00*/  MOV R4, UR8 ;  /* 0x0000000800047c02 */ /* 0x002fe40008000f00 */
[----:B------:R-:W-:Y:S02]  /*5d10*/  MOV R5, UR9 ;  /* 0x0000000900057c02 */ /* 0x000fe40008000f00 */
[----:B---3--:R-:W-:Y:S01]  /*5d20*/  MOV R7, UR7 ;  /* 0x0000000700077c02 */ /* 0x008fe20008000f00 */
[----:B------:R-:W-:Y:S01]  /*5d30*/  IMAD.U32 R6, RZ, RZ, UR6 ;  /* 0x00000006ff067e24 */ /* 0x000fe2000f8e00ff */
[----:B----4-:R-:W-:Y:S01]  /*5d40*/  MOV R11, UR5 ;  /* 0x00000005000b7c02 */ /* 0x010fe20008000f00 */
[----:B------:R-:W-:Y:S02]  /*5d50*/  IMAD.U32 R10, RZ, RZ, UR4 ;  /* 0x00000004ff0a7e24 */ /* 0x000fe4000f8e00ff */
[----:B------:R-:W-:Y:S07]  /*5d60*/  LEPC R20, `(.L_x_100) ;  /* 0x000000001014794e */ /* 0x000fee0000000000 */
[----:B--2---:R-:W-:Y:S05]  /*5d70*/  CALL.ABS.NOINC R2 ;  /* 0x0000000002007343 */ /* 0x004fea0003c00000 */
.L_x_100:
[----:B------:R-:W-:Y:S05]  /*5d80*/  BSYNC.RECONVERGENT B6 ;  /* 0x0000000000067941 */ /* 0x000fea0003800200 */
.L_x_99:
[----:B------:R-:W-:Y:S01]  /*5d90*/  ISETP.NE.U32.AND P4, PT, R54, RZ, PT ;  /* 0x000000ff3600720c */ /* 0x000fe20003f85070 */
[----:B------:R-:W-:Y:S01]  /*5da0*/  UISETP.NE.AND UP2, UPT, UR50, URZ, UPT ;  /* 0x000000ff3200728c */ /* 0x000fe2000bf45270 */
[----:B------:R-:W-:Y:S01]  /*5db0*/  ISETP.NE.U32.AND P2, PT, RZ, UR38, PT ;  /* 0x00000026ff007c0c */ /* 0x000fe2000bf45070 */
[----:B------:R-:W-:Y:S01]  /*5dc0*/  UISETP.NE.U32.AND UP1, UPT, UR44, URZ, UPT ;  /* 0x000000ff2c00728c */ /* 0x000fe2000bf25070 */
[----:B------:R-:W-:Y:S01]  /*5dd0*/  ISETP.NE.AND.EX P4, PT, R55, RZ, PT, P4 ;  /* 0x000000ff3700720c */ /* 0x000fe20003f85340 */
[----:B------:R-:W-:Y:S01]  /*5de0*/  UPLOP3.LUT UP0, UPT, UPT, UPT, UPT, 0x40, 0x4 ;  /* 0x000000000004789c */ /* 0x000fe20003f0e870 */
[----:B------:R-:W-:Y:S01]  /*5df0*/  ISETP.NE.AND.EX P2, PT, RZ, UR39, PT, P2 ;  /* 0x00000027ff007c0c */ /* 0x000fe2000bf45320 */
[----:B------:R-:W-:Y:S01]  /*5e00*/  UISETP.NE.AND.EX UP1, UPT, UR45, URZ, UPT, UP1 ;  /* 0x000000ff2d00728c */ /* 0x000fe2000bf25310 */
[----:B------:R-:W-:Y:S04]  /*5e10*/  PLOP3.LUT P1, PT, PT, PT, UP2, 0x80, 0x8 ;  /* 0x000000000008781c */ /* 0x000fe80003f2f028 */
[----:B------:R-:W-:Y:S06]  /*5e20*/  @UP2 UPLOP3.LUT UP0, UPT, UPT, UPT, UP1, 0x80, 0x8 ;  /* 0x000000000008289c */ /* 0x000fec0003f0f010 */
[----:B------:R-:W-:Y:S01]  /*5e30*/  PLOP3.LUT P0, PT, PT, PT, UP0, 0x80, 0x8 ;  /* 0x000000000008781c */ /* 0x000fe20003f0f008 */
[----:B------:R-:W-:Y:S01]  /*5e40*/  @!UPT UIADD3 URZ, UPT, UPT, URZ, URZ, URZ ;  /* 0x000000fffffff290 */ /* 0x000fe2000fffe0ff */
[----:B------:R-:W-:Y:S11]  /*5e50*/  BRA.U !UP1, `(.L_x_102) ;  /* 0x0000000109387547 */ /* 0x000ff6000b800000 */
[----:B------:R-:W-:Y:S01]  /*5e60*/  UISETP.NE.U32.AND UP0, UPT, UR38, URZ, UPT ;  /* 0x000000ff2600728c */ /* 0x000fe2000bf05070 */
[----:B------:R-:W-:Y:S02]  /*5e70*/  HFMA2 R0, -RZ, RZ, 0, 5.9604644775390625e-08 ;  /* 0x00000001ff007431 */ /* 0x000fe400000001ff */
[----:B------:R-:W-:Y:S01]  /*5e80*/  IMAD.MOV.U32 R59, RZ, RZ, 0x1 ;  /* 0x00000001ff3b7424 */ /* 0x000fe200078e00ff */
[----:B------:R-:W-:Y:S06]  /*5e90*/  UISETP.NE.AND.EX UP0, UPT, UR39, URZ, UPT, UP0 ;  /* 0x000000ff2700728c */ /* 0x000fec000bf05300 */
[----:B------:R-:W-:Y:S05]  /*5ea0*/  PLOP3.LUT P3, PT, PT, PT, UP0, 0x80, 0x8 ;  /* 0x000000000008781c */ /* 0x000fea0003f6f008 */
[----:B------:R-:W1:Y:S01]  /*5eb0*/  @UP0 LDCU.64 UR6, c[0x0][0x888] ;  /* 0x00011100ff0607ac */ /* 0x000e620008000a00 */
[----:B------:R-:W-:Y:S07]  /*5ec0*/  @UP0 UIMAD UR4, UR36, UR44, URZ ;  /* 0x0000002c240402a4 */ /* 0x000fee000f8e02ff */
[----:B------:R-:W-:Y:S01]  /*5ed0*/  @!P3 PRMT R59, R0, 0x7610, R59 ;  /* 0x00007610003bb816 */ /* 0x000fe2000000003b */
[----:B-1----:R-:W-:Y:S03]  /*5ee0*/  @UP0 UIMAD.WIDE UR6, UR4, 0x4, UR6 ;  /* 0x00000004040608a5 */ /* 0x002fe6000f8e0206 */
[----:B------:R-:W1:Y:S03]  /*5ef0*/  @!UP0 LDCU UR4, c[0x0][0x880] ;  /* 0x00011000ff0487ac */ /* 0x000e660008000800 */
[----:B------:R-:W-:Y:S01]  /*5f00*/  IMAD.U32 R2, RZ, RZ, UR6 ;  /* 0x00000006ff027e24 */ /* 0x000fe2000f8e00ff */
[----:B------:R-:W-:Y:S05]  /*5f10*/  MOV R3, UR7 ;  /* 0x0000000700037c02 */ /* 0x000fea0008000f00 */
[----:B-----5:R2:W5:Y:S02]  /*5f20*/  @P3 LDG.E R35, desc[UR46][R2.64] ;  /* 0x0000002e02233981 */ /* 0x020564000c1e1900 */
[----:B-12---:R-:W-:Y:S02]  /*5f30*/  @!P3 IMAD.U32 R35, RZ, RZ, UR4 ;  /* 0x00000004ff23be24 */ /* 0x006fe4000f8e00ff */
.L_x_102:
[----:B------:R-:W-:Y:S05]  /*5f40*/  @!P4 BRA `(.L_x_103) ;  /* 0x000000000020c947 */ /* 0x000fea0003800000 */
[----:B------:R-:W-:Y:S04]  /*5f50*/  ISETP.NE.U32.AND P3, PT, R52, RZ, PT ;  /* 0x000000ff3400720c */ /* 0x000fe80003f65070 */
[----:B------:R-:W-:Y:S11]  /*5f60*/  ISETP.NE.AND.EX P3, PT, R53, RZ, PT, P3 ;  /* 0x000000ff3500720c */ /* 0x000ff60003f65330 */
[----:B------:R-:W-:Y:S02]  /*5f70*/  @!UPT UIADD3 URZ, UPT, UPT, URZ, URZ, URZ ;  /* 0x000000fffffff290 */ /* 0x000fe4000fffe0ff */
[----:B------:R-:W1:Y:S01]  /*5f80*/  @P3 LDC.64 R2, c[0x0][0x8a8] ;  /* 0x00022a00ff023b82 */ /* 0x000e620000000a00 */
[----:B------:R-:W-:Y:S04]  /*5f90*/  @P3 IMAD R0, R54, UR36, RZ ;  /* 0x0000002436003c24 */ /* 0x000fe8000f8e02ff */
[----:B-1----:R-:W-:Y:S05]  /*5fa0*/  @P3 IMAD.WIDE R2, R0, 0x4, R2 ;  /* 0x0000000400023825 */ /* 0x002fea00078e0202 */
[----:B-----5:R1:W5:Y:S02]  /*5fb0*/  @P3 LDG.E R33, desc[UR46][R2.64] ;  /* 0x0000002e02213981 */ /* 0x020364000c1e1900 */
[----:B-1----:R-:W2:Y:S02]  /*5fc0*/  @!P3 LDC R33, c[0x0][0x8a0] ;  /* 0x00022800ff21bb82 */ /* 0x002ea40000000800 */
.L_x_103:
[----:B-----5:R-:W-:Y:S01]  /*5fd0*/  FSETP.NEU.AND P3, PT, R35, RZ, PT ;  /* 0x000000ff2300720b */ /* 0x020fe20003f6d000 */
[----:B------:R-:W-:Y:S01]  /*5fe0*/  IMAD.SHL.U32 R80, R64, 0x2, RZ ;  /* 0x0000000240507824 */ /* 0x000fe200078e00ff */
[----:B------:R-:W-:Y:S01]  /*5ff0*/  SEL R7, RZ, 0xffffffff, P2 ;  /* 0xffffffffff077807 */ /* 0x000fe20001000000 */
[----:B------:R-:W-:Y:S01]  /*6000*/  BSSY B1, `(.L_x_104) ;  /* 0x0000036000017945 */ /* 0x000fe20003800000 */
[----:B------:R-:W-:Y:S01]  /*6010*/  @P1 LOP3.LUT P2, RZ, R59, 0xff, RZ, 0xc0, !PT ;  /* 0x000000ff3bff1812 */ /* 0x000fe2000784c0ff */
[----:B------:R-:W-:Y:S01]  /*6020*/  VIADD R78, R80, UR48 ;  /* 0x00000030504e7c36 */ /* 0x000fe20008000000 */
[----:B------:R-:W-:Y:S01]  /*6030*/  @P1 SEL R2, RZ, 0xffffffff, P3 ;  /* 0xffffffffff021807 */ /* 0x000fe20001800000 */
[----:B------:R-:W-:Y:S01]  /*6040*/  IMAD.MOV.U32 R81, RZ, RZ, 0x1 ;  /* 0x00000001ff517424 */ /* 0x000fe200078e00ff */
[----:B------:R-:W-:Y:S01]  /*6050*/  LOP3.LUT R70, R70, 0x1, RZ, 0x3c, !PT ;  /* 0x0000000146467812 */ /* 0x000fe200078e3cff */
[----:B------:R-:W-:Y:S01]  /*6060*/  IMAD.MOV.U32 R39, RZ, RZ, RZ ;  /* 0x000000ffff277224 */ /* 0x000fe200078e00ff */
[----:B------:R-:W-:Y:S02]  /*6070*/  @P0 SEL R2, R7, R2, !P2 ;  /* 0x0000000207020207 */ /* 0x000fe40005000000 */
[----:B------:R-:W-:Y:S02]  /*6080*/  CS2R R50, SRZ ;  /* 0x0000000000327805 */ /* 0x000fe4000001ff00 */
[----:B------:R-:W-:Y:S02]  /*6090*/  LEA R79, R30, UR48, 0x3 ;  /* 0x000000301e4f7c11 */ /* 0x000fe4000f8e18ff */
[----:B------:R-:W-:Y:S02]  /*60a0*/  CS2R R48, SRZ ;  /* 0x0000000000307805 */ /* 0x000fe4000001ff00 */
[----:B------:R-:W-:Y:S02]  /*60b0*/  @P1 LOP3.LUT R2, R2, 0x1, RZ, 0xc0, !PT ;  /* 0x0000000102021812 */ /* 0x000fe400078ec0ff */
[----:B------:R-:W-:Y:S02]  /*60c0*/  CS2R R42, SRZ ;  /* 0x00000000002a7805 */ /* 0x000fe4000001ff00 */
[----:B------:R-:W-:Y:S02]  /*60d0*/  SHF.L.U32 R0, R69, 0x1f, RZ ;  /* 0x0000001f45007819 */ /* 0x000fe400000006ff */
[----:B------:R-:W-:Y:S02]  /*60e0*/  CS2R R40, SRZ ;  /* 0x0000000000287805 */ /* 0x000fe4000001ff00 */
[----:B------:R-:W-:Y:S01]  /*60f0*/  ISETP.NE.U32.OR P5, PT, R2, 0x1, !P1 ;  /* 0x000000010200780c */ /* 0x000fe20004fa5470 */
[----:B------:R-:W-:Y:S01]  /*6100*/  IMAD.IADD R77, R71, 0x1, R78 ;  /* 0x00000001474d7824 */ /* 0x000fe200078e024e */
[----:B------:R-:W-:Y:S02]  /*6110*/  PLOP3.LUT P2, PT, PT, PT, UP1, 0x80, 0x8 ;  /* 0x000000000008781c */ /* 0x000fe40003f4f018 */
[----:B------:R-:W-:Y:S02]  /*6120*/  LEA.HI R5, R30, R30, RZ, 0x1 ;  /* 0x0000001e1e057211 */ /* 0x000fe400078f08ff */
[----:B------:R-:W-:Y:S02]  /*6130*/  LOP3.LUT P4, R74, R59, 0xff, RZ, 0xc0, !PT ;  /* 0x000000ff3b4a7812 */ /* 0x000fe4000788c0ff */
[----:B------:R-:W-:Y:S01]  /*6140*/  SEL R2, RZ, 0xffffffff, P3 ;  /* 0xffffffffff027807 */ /* 0x000fe20001800000 */
[C---:B------:R-:W-:Y:S01]  /*6150*/  IMAD.SHL.U32 R3, R5.reuse, 0x40, RZ ;  /* 0x0000004005037824 */ /* 0x040fe200078e00ff */
[----:B------:R-:W-:Y:S02]  /*6160*/  LOP3.LUT R5, R5, 0xffe, RZ, 0xc0, !PT ;  /* 0x00000ffe05057812 */ /* 0x000fe400078ec0ff */
[----:B------:R-:W-:Y:S02]  /*6170*/  P2R R76, PR, RZ, 0x20 ;  /* 0x00000020ff4c7803 */ /* 0x000fe40000000000 */
[----:B------:R-:W-:Y:S01]  /*6180*/  @P5 SHF.L.U32 R4, R70, 0x1f, RZ ;  /* 0x0000001f46045819 */ /* 0x000fe200000006ff */
[----:B------:R-:W-:Y:S01]  /*6190*/  IMAD.IADD R34, R30, 0x1, -R5 ;  /* 0x000000011e227824 */ /* 0x000fe200078e0a05 */
[----:B------:R-:W-:Y:S02]  /*61a0*/  @P2 SEL R2, R7, R2, !P4 ;  /* 0x0000000207022207 */ /* 0x000fe40006000000 */
[----:B------:R-:W1:Y:S01]  /*61b0*/  @P5 SYNCS.PHASECHK.TRANS64.TRYWAIT P1, [UR48+0x110], R4 ;  /* 0x00011004ff0055a7 */ /* 0x000e620008021130 */
[----:B------:R-:W-:Y:S02]  /*61c0*/  LOP3.LUT R3, R3, 0xffffff80, RZ, 0xc0, !PT ;  /* 0xffffff8003037812 */ /* 0x000fe400078ec0ff */
[----:B------:R-:W-:Y:S03]  /*61d0*/  LOP3.LUT R2, R2, 0x1, RZ, 0xc0, !PT ;  /* 0x0000000102027812 */ /* 0x000fe600078ec0ff */
[----:B------:R-:W-:Y:S01]  /*61e0*/  IMAD.IADD R3, R32, 0x1, R3 ;  /* 0x0000000120037824 */ /* 0x000fe200078e0203 */
[----:B------:R-:W-:Y:S03]  /*61f0*/  ISETP.NE.U32.AND P2, PT, R2, 0x1, PT ;  /* 0x000000010200780c */ /* 0x000fe60003f45070 */
[----:B------:R-:W-:Y:S01]  /*6200*/  IMAD R34, R34, 0x100000, R3 ;  /* 0x0010000022227824 */ /* 0x000fe200078e0203 */
[----:B------:R-:W-:Y:S01]  /*6210*/  P2R R82, PR, RZ, 0x4 ;  /* 0x00000004ff527803 */ /* 0x000fe20000000000 */
[----:B------:R3:W4:Y:S01]  /*6220*/  SYNCS.PHASECHK.TRANS64.TRYWAIT P0, [R79+URZ+0x180], R0 ;  /* 0x000180004f0075a7 */ /* 0x00072200080011ff */
[----:B-1----:R-:W-:Y:S01]  /*6230*/  @P5 SEL R81, RZ, 0x1, !P1 ;  /* 0x00000001ff515807 */ /* 0x002fe20004800000 */
[----:B---3--:R-:W-:Y:S06]  /*6240*/  @!P5 BRA `(.L_x_105) ;  /* 0x000000000044d947 */ /* 0x008fec0003800000 */
[----:B------:R-:W-:Y:S01]  /*6250*/  IMAD.MOV.U32 R50, RZ, RZ, RZ ;  /* 0x000000ffff327224 */ /* 0x000fe200078e00ff */
[----:B------:R-:W-:Y:S01]  /*6260*/  ISETP.NE.AND P1, PT, R81, RZ, PT ;  /* 0x000000ff5100720c */ /* 0x000fe20003f25270 */
[----:B------:R-:W-:Y:S01]  /*6270*/  BSSY B0, `(.L_x_106) ;  /* 0x0000008000007945 */ /* 0x000fe20003800000 */
[----:B------:R-:W-:Y:S02]  /*6280*/  CS2R R42, SRZ ;  /* 0x00000000002a7805 */ /* 0x000fe4000001ff00 */
[----:B------:R-:W-:Y:S02]  /*6290*/  CS2R R40, SRZ ;  /* 0x0000000000287805 */ /* 0x000fe4000001ff00 */
[----:B------:R-:W-:Y:S07]  /*62a0*/  CS2R R48, SRZ ;  /* 0x0000000000307805 */ /* 0x000fee000001ff00 */
[----:B------:R-:W-:Y:S05]  /*62b0*/  @P1 BRA `(.L_x_107) ;  /* 0x00000000000c1947 */ /* 0x000fea0003800000 */
[----:B------:R-:W-:Y:S04]  /*62c0*/  SHF.L.U32 R3, R70, 0x1f, RZ ;  /* 0x0000001f46037819 */ /* 0x000fe800000006ff */
[----:B------:R-:W1:Y:S02]  /*62d0*/  SYNCS.PHASECHK.TRANS64.TRYWAIT P1, [UR48+0x110], R3 ;  /* 0x00011003ff0075a7 */ /* 0x000e640008021130 */
[----:B-1----:R-:W-:Y:S05]  /*62e0*/  @!P1 BRA `(.L_x_108) ;  /* 0x0000003000d49947 */ /* 0x002fea0003800000 */
.L_x_107:
[----:B------:R-:W-:Y:S05]  /*62f0*/  BSYNC B0 ;  /* 0x0000000000007941 */ /* 0x000fea0003800000 */
.L_x_106:
[----:B------:R-:W-:Y:S01]  /*6300*/  ISETP.NE.AND P1, PT, R82, RZ, PT ;  /* 0x000000ff5200720c */ /* 0x000fe20003f25270 */
[----:B------:R-:W-:Y:S11]  /*6310*/  HFMA2 R39, -RZ, RZ, 0, 5.9604644775390625e-08 ;  /* 0x00000001ff277431 */ /* 0x000ff600000001ff */
[----:B------:R-:W-:Y:S01]  /*6320*/  @!UPT UIADD3 URZ, UPT, UPT, URZ, URZ, URZ ;  /* 0x000000fffffff290 */ /* 0x000fe2000fffe0ff */
[----:B------:R-:W-:Y:S05]  /*6330*/  @P1 WARPSYNC.ALL ;  /* 0x0000000000001948 */ /* 0x000fea0003800000 */
[----:B------:R3:W1:Y:S04]  /*6340*/  @P1 LDSM.16.M88.4 R40, [R80+UR48+0x400] ;  /* 0x000400305028183b */ /* 0x0006680008000200 */
[----:B------:R3:W1:Y:S02]  /*6350*/  @P1 LDSM.16.M88.4 R48, [R77+0x400] ;  /* 0x000400004d30183b */ /* 0x0006640000000200 */
.L_x_105:
[----:B------:R-:W-:Y:S05]  /*6360*/  BSYNC B1 ;  /* 0x0000000000017941 */ /* 0x000fea0003800000 */
.L_x_104:
[----:B-1----:R-:W-:Y:S04]  /*6370*/  SHF.R.U32.HI R2, RZ, 0x15, R34 ;  /* 0x00000015ff027819 */ /* 0x002fe80000011622 */
[----:B------:R-:W-:Y:S01]  /*6380*/  LOP3.LUT P1, RZ, R2, 0x3, R65, 0x48, !PT ;  /* 0x0000000302ff7812 */ /* 0x000fe20007824841 */
[----:B------:R-:W-:Y:S01]  /*6390*/  @!UPT UIADD3 URZ, UPT, UPT, URZ, URZ, URZ ;  /* 0x000000fffffff290 */ /* 0x000fe2000fffe0ff */
[----:B----4-:R-:W-:Y:S11]  /*63a0*/  @P0 BRA `(.L_x_109) ;  /* 0x0000000000080947 */ /* 0x010ff60003800000 */
[----:B------:R-:W1:Y:S02]  /*63b0*/  SYNCS.PHASECHK.TRANS64.TRYWAIT P0, [R79+URZ+0x180], R0 ;  /* 0x000180004f0075a7 */ /* 0x000e6400080011ff */
[----:B-1----:R-:W-:Y:S05]  /*63c0*/  @!P0 BRA `(.L_x_110) ;  /* 0x0000003000b48947 */ /* 0x002fea0003800000 */
.L_x_109:
[----:B------:R-:W-:Y:S05]  /*63d0*/  @!P1 BRA `(.L_x_111) ;  /* 0x0000000000409947 */ /* 0x000fea0003800000 */
[----:B------:R-:W4:Y:S01]  /*63e0*/  LDCU.64 UR8, c[0x4][0x70] ;  /* 0x01000e00ff0877ac */ /* 0x000f220008000a00 */
[----:B------:R-:W-:Y:S01]  /*63f0*/  MOV R3, 0x0 ;  /* 0x0000000000037802 */ /* 0x000fe20000000f00 */
[----:B------:R-:W-:Y:S02]  /*6400*/  HFMA2 R12, -RZ, RZ, 0, 5.9604644775390625e-08 ;  /* 0x00000001ff0c7431 */ /* 0x000fe400000001ff */
[----:B------:R-:W-:Y:S02]  /*6410*/  IMAD.MOV.U32 R8, RZ, RZ, 0x192 ;  /* 0x00000192ff087424 */ /* 0x000fe400078e00ff */
[----:B------:R-:W-:Y:S01]  /*6420*/  IMAD.MOV.U32 R13, RZ, RZ, RZ ;  /* 0x000000ffff0d7224 */ /* 0x000fe200078e00ff */
[----:B------:R-:W5:Y:S01]  /*6430*/  LDCU.64 UR6, c[0x4][0x78] ;  /* 0x01000f00ff0677ac */ /* 0x000f620008000a00 */
[----:B------:R-:W1:Y:S01]  /*6440*/  LDC.64 R2, c[0x4][R3] ;  /* 0x0100000003027b82 */ /* 0x000e620000000a00 */
[----:B------:R-:W2:Y:S01]  /*6450*/  LDCU.64 UR4, c[0x4][0x10] ;  /* 0x01000200ff0477ac */ /* 0x000ea20008000a00 */
[----:B----4-:R-:W-:Y:S01]  /*6460*/  MOV R5, UR9 ;  /* 0x0000000900057c02 */ /* 0x010fe20008000f00 */
[----:B------:R-:W-:Y:S01]  /*6470*/  IMAD.U32 R4, RZ, RZ, UR8 ;  /* 0x00000008ff047e24 */ /* 0x000fe2000f8e00ff */
[----:B-----5:R-:W-:Y:S01]  /*6480*/  MOV R7, UR7 ;  /* 0x0000000700077c02 */ /* 0x020fe20008000f00 */
[----:B------:R-:W-:Y:S01]  /*6490*/  IMAD.U32 R6, RZ, RZ, UR6 ;  /* 0x00000006ff067e24 */ /* 0x000fe2000f8e00ff */
[----:B--2---:R-:W-:Y:S01]  /*64a0*/  MOV R11, UR5 ;  /* 0x00000005000b7c02 */ /* 0x004fe20008000f00 */
[----:B------:R-:W-:Y:S02]  /*64b0*/  IMAD.U32 R10, RZ, RZ, UR4 ;  /* 0x00000004ff0a7e24 */ /* 0x000fe4000f8e00ff */
[----:B------:R-:W-:Y:S07]  /*64c0*/  LEPC R20, `(.L_x_111) ;  /* 0x000000001014794e */ /* 0x000fee0000000000 */
[----:B-1-3--:R-:W-:Y:S05]  /*64d0*/  CALL.ABS.NOINC R2 ;  /* 0x0000000002007343 */ /* 0x00afea0003c00000 */
.L_x_111:
[----:B------:R-:W-:Y:S05]  /*64e0*/  WARPSYNC.ALL ;  /* 0x0000000000007948 */ /* 0x000fea0003800000 */
[----:B------:R-:W-:Y:S01]  /*64f0*/  R2UR UR4, R34 ;  /* 0x00000000220472ca */ /* 0x000fe200000e0000 */
[--C-:B------:R-:W-:Y:S01]  /*6500*/  HADD2.F32 R20, -RZ, R40.reuse.H0_H0 ;  /* 0x20000028ff147230 */ /* 0x100fe20000004100 */
[----:B------:R-:W-:Y:S01]  /*6510*/  ISETP.NE.AND P0, PT, R72, RZ, PT ;  /* 0x000000ff4800720c */ /* 0x000fe20003f05270 */
[----:B------:R-:W-:Y:S01]  /*6520*/  HADD2.F32 R21, -RZ, R40.H1_H1 ;  /* 0x30000028ff157230 */ /* 0x000fe20000004100 */
[----:B------:R-:W-:Y:S01]  /*6530*/  BSSY.RECONVERGENT B0, `(.L_x_112) ;  /* 0x000004c000007945 */ /* 0x000fe20003800200 */
[----:B------:R-:W-:Y:S02]  /*6540*/  HADD2.F32 R36, -RZ, R41.H1_H1 ;  /* 0x30000029ff247230 */ /* 0x000fe40000004100 */
[----:B------:R-:W-:Y:S02]  /*6550*/  HADD2.F32 R37, -RZ, R43.H0_H0 ;  /* 0x2000002bff257230 */ /* 0x000fe40000004100 */
[----:B------:R-:W-:Y:S04]  /*6560*/  HADD2.F32 R38, -RZ, R51.H1_H1 ;  /* 0x30000033ff267230 */ /* 0x000fe80000004100 */
[----:B------:R-:W1:Y:S02]  /*6570*/  LDTM.16dp256bit.x4 R4, tmem[UR4] ;  /* 0x00000004000479ee */ /* 0x000e640008120000 */
[C---:B-12---:R-:W-:Y:S01]  /*6580*/  FMUL R0, R33.reuse, R4 ;  /* 0x0000000421007220 */ /* 0x046fe20000400000 */
[C---:B------:R-:W-:Y:S01]  /*6590*/  FMUL R2, R33.reuse, R5 ;  /* 0x0000000521027220 */ /* 0x040fe20000400000 */
[C---:B------:R-:W-:Y:S01]  /*65a0*/  FMUL R3, R33.reuse, R6 ;  /* 0x0000000621037220 */ /* 0x040fe20000400000 */
[----:B------:R-:W-:Y:S01]  /*65b0*/  FMUL R7, R33, R7 ;  /* 0x0000000721077220 */ /* 0x000fe20000400000 */
[C---:B------:R-:W-:Y:S01]  /*65c0*/  FFMA R0, R35.reuse, R20, R0 ;  /* 0x0000001423007223 */ /* 0x040fe20000000000 */
[----:B------:R-:W-:Y:S02]  /*65d0*/  HADD2.F32 R20, -RZ, R41.H0_H0 ;  /* 0x20000029ff147230 */ /* 0x000fe40000004100 */
[----:B------:R-:W-:Y:S01]  /*65e0*/  FFMA R2, R35, R21, R2 ;  /* 0x0000001523027223 */ /* 0x000fe20000000002 */
[--C-:B------:R-:W-:Y:S02]  /*65f0*/  HADD2.F32 R21, -RZ, R42.reuse.H0_H0 ;  /* 0x2000002aff157230 */ /* 0x100fe40000004100 */
[C---:B------:R-:W-:Y:S01]  /*6600*/  FMUL R4, R33.reuse, R8 ;  /* 0x0000000821047220 */ /* 0x040fe20000400000 */
[----:B------:R-:W-:Y:S01]  /*6610*/  FMUL R5, R33, R9 ;  /* 0x0000000921057220 */ /* 0x000fe20000400000 */
[C---:B------:R-:W-:Y:S01]  /*6620*/  FFMA R3, R35.reuse, R20, R3 ;  /* 0x0000001423037223 */ /* 0x040fe20000000003 */
[----:B------:R-:W-:Y:S01]  /*6630*/  HADD2.F32 R20, -RZ, R42.H1_H1 ;  /* 0x3000002aff147230 */ /* 0x000fe20000004100 */
[----:B------:R-:W-:Y:S01]  /*6640*/  F2FP.F16.F32.PACK_AB R44, R2, R0 ;  /* 0x00000000022c723e */ /* 0x000fe200000000ff */
[C---:B------:R-:W-:Y:S01]  /*6650*/  FFMA R7, R35.reuse, R36, R7 ;  /* 0x0000002423077223 */ /* 0x040fe20000000007 */
[----:B------:R-:W-:Y:S01]  /*6660*/  FFMA R4, R35, R21, R4 ;  /* 0x0000001523047223 */ /* 0x000fe20000000004 */
[----:B------:R-:W-:Y:S01]  /*6670*/  FMUL R6, R33, R10 ;  /* 0x0000000a21067220 */ /* 0x000fe20000400000 */
[----:B------:R-:W-:Y:S02]  /*6680*/  HADD2.F32 R36, -RZ, R43.H1_H1 ;  /* 0x3000002bff247230 */ /* 0x000fe40000004100 */
[----:B------:R-:W-:Y:S01]  /*6690*/  FFMA R5, R35, R20, R5 ;  /* 0x0000001423057223 */ /* 0x000fe20000000005 */
[----:B------:R-:W-:Y:S01]  /*66a0*/  FMUL R11, R33, R11 ;  /* 0x0000000b210b7220 */ /* 0x000fe20000400000 */
[----:B------:R-:W-:Y:S01]  /*66b0*/  FFMA R6, R35, R37, R6 ;  /* 0x0000002523067223 */ /* 0x000fe20000000006 */
[--C-:B------:R-:W-:Y:S02]  /*66c0*/  HADD2.F32 R20, -RZ, R48.reuse.H0_H0 ;  /* 0x20000030ff147230 */ /* 0x100fe40000004100 */
[----:B------:R-:W-:Y:S01]  /*66d0*/  FMUL R8, R33, R12 ;  /* 0x0000000c21087220 */ /* 0x000fe20000400000 */
[----:B------:R-:W-:Y:S01]  /*66e0*/  FFMA R11, R35, R36, R11 ;  /* 0x00000024230b7223 */ /* 0x000fe2000000000b */
[----:B------:R-:W-:Y:S02]  /*66f0*/  HADD2.F32 R36, -RZ, R48.H1_H1 ;  /* 0x30000030ff247230 */ /* 0x000fe40000004100 */
[C---:B------:R-:W-:Y:S01]  /*6700*/  FMUL R9, R33.reuse, R13 ;  /* 0x0000000d21097220 */ /* 0x040fe20000400000 */
[--C-:B------:R-:W-:Y:S02]  /*6710*/  HADD2.F32 R21, -RZ, R49.reuse.H0_H0 ;  /* 0x20000031ff157230 */ /* 0x100fe40000004100 */
[----:B------:R-:W-:Y:S01]  /*6720*/  FMUL R10, R33, R14 ;  /* 0x0000000e210a7220 */ /* 0x000fe20000400000 */
[C---:B------:R-:W-:Y:S01]  /*6730*/  FFMA R8, R35.reuse, R20, R8 ;  /* 0x0000001423087223 */ /* 0x040fe20000000008 */
[C---:B------:R-:W-:Y:S01]  /*6740*/  FFMA R9, R35.reuse, R36, R9 ;  /* 0x0000002423097223 */ /* 0x040fe20000000009 */
[----:B------:R-:W-:Y:S02]  /*6750*/  HADD2.F32 R20, -RZ, R49.H1_H1 ;  /* 0x30000031ff147230 */ /* 0x000fe40000004100 */
[----:B------:R-:W-:Y:S01]  /*6760*/  FFMA R10, R35, R21, R10 ;  /* 0x00000015230a7223 */ /* 0x000fe2000000000a */
[C---:B------:R-:W-:Y:S01]  /*6770*/  FMUL R15, R33.reuse, R15 ;  /* 0x0000000f210f7220 */ /* 0x040fe20000400000 */
[--C-:B------:R-:W-:Y:S02]  /*6780*/  HADD2.F32 R21, -RZ, R50.reuse.H0_H0 ;  /* 0x20000032ff157230 */ /* 0x100fe40000004100 */
[C---:B------:R-:W-:Y:S01]  /*6790*/  FMUL R12, R33.reuse, R16 ;  /* 0x00000010210c7220 */ /* 0x040fe20000400000 */
[----:B------:R-:W-:Y:S02]  /*67a0*/  HADD2.F32 R36, -RZ, R50.H1_H1 ;  /* 0x30000032ff247230 */ /* 0x000fe40000004100 */
[C---:B------:R-:W-:Y:S01]  /*67b0*/  FMUL R13, R33.reuse, R17 ;  /* 0x00000011210d7220 */ /* 0x040fe20000400000 */
[----:B------:R-:W-:Y:S02]  /*67c0*/  HADD2.F32 R37, -RZ, R51.H0_H0 ;  /* 0x20000033ff257230 */ /* 0x000fe40000004100 */
[----:B------:R-:W-:Y:S01]  /*67d0*/  FMUL R14, R33, R18 ;  /* 0x00000012210e7220 */ /* 0x000fe20000400000 */
[----:B------:R-:W-:Y:S01]  /*67e0*/  FFMA R15, R35, R20, R15 ;  /* 0x00000014230f7223 */ /* 0x000fe2000000000f */
[----:B------:R-:W-:Y:S01]  /*67f0*/  FMUL R19, R33, R19 ;  /* 0x0000001321137220 */ /* 0x000fe20000400000 */
[C---:B------:R-:W-:Y:S01]  /*6800*/  FFMA R12, R35.reuse, R21, R12 ;  /* 0x00000015230c7223 */ /* 0x040fe2000000000c */
[C---:B------:R-:W-:Y:S01]  /*6810*/  FFMA R13, R35.reuse, R36, R13 ;  /* 0x00000024230d7223 */ /* 0x040fe2000000000d */
[C---:B------:R-:W-:Y:S01]  /*6820*/  FFMA R14, R35.reuse, R37, R14 ;  /* 0x00000025230e7223 */ /* 0x040fe2000000000e */
[----:B------:R-:W-:Y:S01]  /*6830*/  FFMA R19, R35, R38, R19 ;  /* 0x0000002623137223 */ /* 0x000fe20000000013 */
[----:B------:R-:W-:Y:S02]  /*6840*/  F2FP.F16.F32.PACK_AB R45, R7, R3 ;  /* 0x00000003072d723e */ /* 0x000fe400000000ff */
[----:B------:R-:W-:Y:S02]  /*6850*/  F2FP.F16.F32.PACK_AB R46, R5, R4 ;  /* 0x00000004052e723e */ /* 0x000fe400000000ff */
[----:B------:R-:W-:Y:S02]  /*6860*/  F2FP.F16.F32.PACK_AB R47, R11, R6 ;  /* 0x000000060b2f723e */ /* 0x000fe400000000ff */
[----:B------:R-:W-:Y:S02]  /*6870*/  F2FP.F16.F32.PACK_AB R84, R9, R8 ;  /* 0x000000080954723e */ /* 0x000fe400000000ff */
[----:B------:R-:W-:Y:S01]  /*6880*/  F2FP.F16.F32.PACK_AB R85, R15, R10 ;  /* 0x0000000a0f55723e */ /* 0x000fe200000000ff */
[----:B------:R1:W-:Y:S01]  /*6890*/  STSM.16.M88.4 [R78+0x400], R44 ;  /* 0x0004002c4e007844 */ /* 0x0003e20000000200 */
[----:B------:R-:W-:Y:S02]  /*68a0*/  F2FP.F16.F32.PACK_AB R86, R13, R12 ;  /* 0x0000000c0d56723e */ /* 0x000fe400000000ff */
[----:B------:R-:W-:Y:S05]  /*68b0*/  F2FP.F16.F32.PACK_AB R87, R19, R14 ;  /* 0x0000000e1357723e */ /* 0x000fea00000000ff */
[----:B------:R1:W-:Y:S01]  /*68c0*/  STSM.16.M88.4 [R77+0x400], R84 ;  /* 0x000400544d007844 */ /* 0x0003e20000000200 */
[----:B------:R-:W-:Y:S01]  /*68d0*/  @!PT LDS RZ, [RZ] ;  /* 0x00000000fffff984 */ /* 0x000fe20000000800 */
[----:B------:R-:W-:Y:S01]  /*68e0*/  @!PT LDS RZ, [RZ] ;  /* 0x00000000fffff984 */ /* 0x000fe20000000800 */
[----:B------:R-:W-:Y:S01]  /*68f0*/  @!PT LDS RZ, [RZ] ;  /* 0x00000000fffff984 */ /* 0x000fe20000000800 */
[----:B------:R-:W-:Y:S01]  /*6900*/  @!PT LDS RZ, [RZ] ;  /* 0x00000000fffff984 */ /* 0x000fe20000000800 */
[----:B------:R2:W-:Y:S07]  /*6910*/  MEMBAR.ALL.CTA ;  /* 0x0000000000007992 */ /* 0x0005ee0000008000 */
[----:B--2---:R-:W2:Y:S02]  /*6920*/  FENCE.VIEW.ASYNC.S ;  /* 0x00000000000073c6 */ /* 0x004ea40000000000 */
[----:B--2---:R-:W-:Y:S06]  /*6930*/  BAR.SYNC.DEFER_BLOCKING 0x1, 0x80 ;  /* 0x0042000000007b1d */ /* 0x004fec0000010000 */
[----:B------:R-:W-:Y:S05]  /*6940*/  @P0 BRA `(.L_x_113) ;  /* 0x0000000000280947 */ /* 0x000fea0003800000 */
[----:B------:R-:W-:Y:S02]  /*6950*/  UIADD3 UR4, UPT, UPT, UR48, 0x400, URZ ;  /* 0x0000040030047890 */ /* 0x000fe4000fffe0ff */
[----:B------:R-:W-:Y:S01]  /*6960*/  UIADD3 UR6, UP0, UPT, UR52, 0x680, URZ ;  /* 0x0000068034067890 */ /* 0x000fe2000ff1e0ff */
[----:B------:R-:W-:Y:S03]  /*6970*/  UMOV UR43, UR36 ;  /* 0x00000024002b7c82 */ /* 0x000fe60008000000 */
[----:B------:R-:W-:Y:S01]  /*6980*/  MOV R66, UR4 ;  /* 0x0000000400427c02 */ /* 0x000fe20008000f00 */
[----:B------:R-:W-:Y:S03]  /*6990*/  UIADD3.X UR7, UPT, UPT, URZ, UR53, URZ, UP0, !UPT ;  /* 0x00000035ff077290 */ /* 0x000fe600087fe4ff */
[----:B------:R-:W-:Y:S11]  /*69a0*/  R2UR UR40, R66 ;  /* 0x00000000422872ca */ /* 0x000ff600000e0000 */
[----:B------:R-:W-:Y:S02]  /*69b0*/  @!UPT UIADD3 URZ, UPT, UPT, URZ, URZ, URZ ;  /* 0x000000fffffff290 */ /* 0x000fe4000fffe0ff */
[----:B------:R2:W-:Y:S01]  /*69c0*/  UTMASTG.3D [UR40], [UR6] ;  /* 0x00000028060073b5 */ /* 0x0005e20008010000 */
[----:B------:R0:W-:Y:S01]  /*69d0*/  UTMACMDFLUSH ;  /* 0x00000000000079b7 */ /* 0x0001e20000000000 */
[----:B--2---:R-:W-:Y:S04]  /*69e0*/  DEPBAR.LE SB0, 0x1 ;  /* 0x000080400000791a */ /* 0x004fe80000000000 */
.L_x_113:
[----:B------:R-:W-:Y:S05]  /*69f0*/  BSYNC.RECONVERGENT B0 ;  /* 0x0000000000007941 */ /* 0x000fea0003800200 */
.L_x_112:
[----:B------:R-:W-:Y:S01]  /*6a00*/  BAR.SYNC.DEFER_BLOCKING 0x1, 0x80 ;  /* 0x0042000000007b1d */ /* 0x000fe20000010000 */
[----:B------:R-:W-:Y:S01]  /*6a10*/  ISETP.NE.AND P1, PT, R76, RZ, PT ;  /* 0x000000ff4c00720c */ /* 0x000fe20003f25270 */
[----:B------:R-:W-:Y:S01]  /*6a20*/  UISETP.NE.AND UP0, UPT, UR49, URZ, UPT ;  /* 0x000000ff3100728c */ /* 0x000fe2000bf05270 */
[----:B------:R-:W-:Y:S11]  /*6a30*/  LEA R3, R39, UR48, 0x3 ;  /* 0x0000003027037c11 */ /* 0x000ff6000f8e18ff */
[----:B------:R-:W-:Y:S01]  /*6a40*/  @P1 SHF.L.U32 R2, R70, 0x1f, RZ ;  /* 0x0000001f46021819 */ /* 0x000fe200000006ff */
[----:B------:R-:W-:Y:S06]  /*6a50*/  BRA.U !UP0, `(.L_x_114) ;  /* 0x0000000108247547 */ /* 0x000fec000b800000 */
[----:B------:R-:W-:Y:S01]  /*6a60*/  IMAD.U32 R5, RZ, RZ, UR51 ;  /* 0x00000033ff057e24 */ /* 0x000fe2000f8e00ff */
[----:B------:R-:W-:Y:S01]  /*6a70*/  MOV R0, UR37 ;  /* 0x0000002500007c02 */ /* 0x000fe20008000f00 */
[----:B------:R-:W-:Y:S03]  /*6a80*/  UIADD3 UR51, UPT, UPT, UR51, 0x1, URZ ;  /* 0x0000000133337890 */ /* 0x000fe6000fffe0ff */
[----:B------:R-:W-:Y:S01]  /*6a90*/  @P1 LEA R5, R5, UR48, 0x3 ;  /* 0x0000003005051c11 */ /* 0x000fe2000f8e18ff */
[----:B------:R-:W-:Y:S04]  /*6aa0*/  UISETP.NE.AND UP0, UPT, UR51, 0x4, UPT ;  /* 0x000000043300788c */ /* 0x000fe8000bf05270 */
[----:B------:R-:W-:Y:S01]  /*6ab0*/  @P1 VIADD R5, R5, 0x130 ;  /* 0x0000013005051836 */ /* 0x000fe20000000000 */
[----:B------:R-:W-:Y:S04]  /*6ac0*/  USEL UR51, UR51, URZ, UP0 ;  /* 0x000000ff33337287 */ /* 0x000fe80008000000 */
[----:B------:R-:W-:Y:S04]  /*6ad0*/  @P1 PRMT R0, R0, 0x654, R5 ;  /* 0x0000065400001816 */ /* 0x000fe80000000005 */
[----:B------:R2:W-:Y:S04]  /*6ae0*/  @P1 SYNCS.ARRIVE.TRANS64.RED.A1T0 RZ, [R0+URZ], RZ ;  /* 0x000000ff00ff19a7 */ /* 0x0005e800081004ff */
.L_x_114:
[----:B------:R-:W4:Y:S01]  /*6af0*/  @P1 SYNCS.PHASECHK.TRANS64.TRYWAIT P0, [R3+URZ+0x110], R2 ;  /* 0x00011002030015a7 */ /* 0x000f2200080011ff */
[----:B------:R-:W-:Y:S01]  /*6b00*/  BSSY B1, `(.L_x_115) ;  /* 0x0000013000017945 */ /* 0x000fe20003800000 */
[----:B----4-:R-:W-:Y:S03]  /*6b10*/  @P1 SEL R81, RZ, 0x1, !P0 ;  /* 0x00000001ff511807 */ /* 0x010fe60004000000 */
[----:B------:R-:W-:Y:S05]  /*6b20*/  @!P1 BRA `(.L_x_116) ;  /* 0x0000000000409947 */ /* 0x000fea0003800000 */
[----:B------:R-:W-:Y:S01]  /*6b30*/  ISETP.NE.AND P1, PT, R82, RZ, PT ;  /* 0x000000ff5200720c */ /* 0x000fe20003f25270 */
[----:B------:R-:W-:Y:S01]  /*6b40*/  BSSY B0, `(.L_x_117) ;  /* 0x0000009000007945 */ /* 0x000fe20003800000 */
[----:B------:R-:W-:Y:S11]  /*6b50*/  ISETP.NE.AND P0, PT, R81, RZ, PT ;  /* 0x000000ff5100720c */ /* 0x000ff60003f05270 */
[----:B------:R-:W-:Y:S05]  /*6b60*/  @P1 IMAD R4, R39, 0x1000, R80 ;  /* 0x0000100027041824 */ /* 0x000fea00078e0250 */
[----:B------:R-:W-:Y:S05]  /*6b70*/  @P1 IADD3 R2, PT, PT, R4, UR48, RZ ;  /* 0x0000003004021c10 */ /* 0x000fea000fffe0ff */
[----:B------:R-:W-:Y:S01]  /*6b80*/  @P1 IMAD.IADD R2, R71, 0x1, R2 ;  /* 0x0000000147021824 */ /* 0x000fe200078e0202 */
[----:B------:R-:W-:Y:S06]  /*6b90*/  @P0 BRA `(.L_x_118) ;  /* 0x00000000000c0947 */ /* 0x000fec0003800000 */
[----:B--2---:R-:W-:Y:S04]  /*6ba0*/  SHF.L.U32 R0, R70, 0x1f, RZ ;  /* 0x0000001f46007819 */ /* 0x004fe800000006ff */
[----:B------:R-:W2:Y:S02]  /*6bb0*/  SYNCS.PHASECHK.TRANS64.TRYWAIT P0, [R3+URZ+0x110], R0 ;  /* 0x00011000030075a7 */ /* 0x000ea400080011ff */
[----:B--2---:R-:W-:Y:S05]  /*6bc0*/  @!P0 BRA `(.L_x_119) ;  /* 0x0000002800c88947 */ /* 0x004fea0003800000 */
.L_x_118:
[----:B------:R-:W-:Y:S05]  /*6bd0*/  BSYNC B0 ;  /* 0x0000000000007941 */ /* 0x000fea0003800000 */
.L_x_117:
[----:B------:R-:W-:Y:S02]  /*6be0*/  ISETP.NE.AND P0, PT, R82, RZ, PT ;  /* 0x000000ff5200720c */ /* 0x000fe40003f05270 */
[----:B------:R-:W-:Y:S11]  /*6bf0*/  IADD3 R39, PT, PT, R39, 0x1, RZ ;  /* 0x0000000127277810 */ /* 0x000ff60007ffe0ff */
[----:B------:R-:W-:Y:S05]  /*6c00*/  @P0 WARPSYNC.ALL ;  /* 0x0000000000000948 */ /* 0x000fea0003800000 */
[----:B------:R4:W1:Y:S04]  /*6c10*/  @P0 LDSM.16.M88.4 R40, [R4+UR48+0x400] ;  /* 0x000400300428083b */ /* 0x0008680008000200 */
[----:B------:R4:W1:Y:S02]  /*6c20*/  @P0 LDSM.16.M88.4 R48, [R2+0x400] ;  /* 0x000400000230083b */ /* 0x0008640000000200 */
.L_x_116:
[----:B------:R-:W-:Y:S05]  /*6c30*/  BSYNC B1 ;  /* 0x0000000000017941 */ /* 0x000fea0003800000 */
.L_x_115:
[----:B--2---:R-:W-:Y:S05]  /*6c40*/  VIADD R0, R34, 0x20 ;  /* 0x0000002022007836 */ /* 0x004fea0000000000 */
[----:B------:R-:W-:Y:S04]  /*6c50*/  SHF.R.U32.HI R0, RZ, 0x15, R0 ;  /* 0x00000015ff007819 */ /* 0x000fe80000011600 */
[----:B------:R-:W-:Y:S11]  /*6c60*/  LOP3.LUT P0, RZ, R0, 0x3, R65, 0x48, !PT ;  /* 0x0000000300ff7812 */ /* 0x000ff60007804841 */
[----:B------:R-:W-:Y:S02]  /*6c70*/  @!UPT UIADD3 URZ, UPT, UPT, URZ, URZ, URZ ;  /* 0x000000fffffff290 */ /* 0x000fe4000fffe0ff */
[----:B------:R-:W-:Y:S05]  /*6c80*/  @!P0 BRA `(.L_x_120) ;  /* 0x0000000000408947 */ /* 0x000fea0003800000 */
[----:B------:R-:W2:Y:S01]  /*6c90*/  LDCU.64 UR8, c[0x4][0x70] ;  /* 0x01000e00ff0877ac */ /* 0x000ea20008000a00 */
[----:B------:R-:W-:Y:S01]  /*6ca0*/  MOV R3, 0x0 ;  /* 0x0000000000037802 */ /* 0x000fe20000000f00 */
[----:B------:R-:W-:Y:S02]  /*6cb0*/  HFMA2 R12, -RZ, RZ, 0, 5.9604644775390625e-08 ;  /* 0x00000001ff0c7431 */ /* 0x000fe400000001ff */
[----:B------:R-:W-:Y:S02]  /*6cc0*/  IMAD.MOV.U32 R8, RZ, RZ, 0x192 ;  /* 0x00000192ff087424 */ /* 0x000fe400078e00ff */
[----:B------:R-:W-:Y:S01]  /*6cd0*/  IMAD.MOV.U32 R13, RZ, RZ, RZ ;  /* 0x000000ffff0d7224 */ /* 0x000fe200078e00ff */
[----:B------:R-:W5:Y:S01]  /*6ce0*/  LDCU.64 UR6, c[0x4][0x78] ;  /* 0x01000f00ff0677ac */ /* 0x000f620008000a00 */
[----:B----4-:R-:W4:Y:S01]  /*6cf0*/  LDC.64 R2, c[0x4][R3] ;  /* 0x0100000003027b82 */ /* 0x010f220000000a00 */
[----:B------:R-:W3:Y:S01]  /*6d00*/  LDCU.64 UR4, c[0x4][0x10] ;  /* 0x01000200ff0477ac */ /* 0x000ee20008000a00 */
[----:B--2---:R-:W-:Y:S01]  /*6d10*/  MOV R5, UR9 ;  /* 0x0000000900057c02 */ /* 0x004fe20008000f00 */
[----:B------:R-:W-:Y:S01]  /*6d20*/  IMAD.U32 R4, RZ, RZ, UR8 ;  /* 0x00000008ff047e24 */ /* 0x000fe2000f8e00ff */
[----:B-----5:R-:W-:Y:S01]  /*6d30*/  MOV R7, UR7 ;  /* 0x0000000700077c02 */ /* 0x020fe20008000f00 */
[----:B------:R-:W-:Y:S01]  /*6d40*/  IMAD.U32 R6, RZ, RZ, UR6 ;  /* 0x00000006ff067e24 */ /* 0x000fe2000f8e00ff */
[----:B---3--:R-:W-:Y:S01]  /*6d50*/  MOV R11, UR5 ;  /* 0x00000005000b7c02 */ /* 0x008fe20008000f00 */
[----:B------:R-:W-:Y:S02]  /*6d60*/  IMAD.U32 R10, RZ, RZ, UR4 ;  /* 0x00000004ff0a7e24 */ /* 0x000fe4000f8e00ff */
[----:B------:R-:W-:Y:S07]  /*6d70*/  LEPC R20, `(.L_x_120) ;  /* 0x000000001014794e */ /* 0x000fee0000000000 */
[----:B-1--4-:R-:W-:Y:S05]  /*6d80*/  CALL.ABS.NOINC R2 ;  /* 0x0000000002007343 */ /* 0x012fea0003c00000 */
.L_x_120:
[----:B------:R-:W-:Y:S01]  /*6d90*/  ISETP.NE.AND P6, PT, R76, RZ, PT ;  /* 0x000000ff4c00720c */ /* 0x000fe20003fc5270 */
[----:B------:R-:W-:Y:S05]  /*6da0*/  WARPSYNC.ALL ;  /* 0x0000000000007948 */ /* 0x000fea0003800000 */
[----:B------:R-:W-:Y:S01]  /*6db0*/  R2UR UR4, R34 ;  /* 0x00000000220472ca */ /* 0x000fe200000e0000 */
[--C-:B-1----:R-:W-:Y:S01]  /*6dc0*/  HADD2.F32 R20, -RZ, R40.reuse.H0_H0 ;  /* 0x20000028ff147230 */ /* 0x102fe20000004100 */
[----:B------:R-:W-:Y:S01]  /*6dd0*/  ISETP.NE.AND P0, PT, R72, RZ, PT ;  /* 0x000000ff4800720c */ /* 0x000fe20003f05270 */
[----:B------:R-:W-:Y:S01]  /*6de0*/  HADD2.F32 R21, -RZ, R40.H1_H1 ;  /* 0x30000028ff157230 */ /* 0x000fe20000004100 */
[----:B------:R-:W-:Y:S01]  /*6df0*/  MOV R38, UR51 ;  /* 0x0000003300267c02 */ /* 0x000fe20008000f00 */
[--C-:B------:R-:W-:Y:S01]  /*6e00*/  HADD2.F32 R36, -RZ, R41.reuse.H1_H1 ;  /* 0x30000029ff247230 */ /* 0x100fe20000004100 */
[----:B------:R-:W-:Y:S01]  /*6e10*/  MOV R83, UR37 ;  /* 0x0000002500537c02 */ /* 0x000fe20008000f00 */
[----:B------:R-:W-:Y:S01]  /*6e20*/  HADD2.F32 R37, -RZ, R48.H0_H0 ;  /* 0x20000030ff257230 */ /* 0x000fe20000004100 */
[----:B------:R-:W-:Y:S01]  /*6e30*/  @P6 LEA R38, R38, UR48, 0x3 ;  /* 0x0000003026266c11 */ /* 0x000fe2000f8e18ff */
[----:B------:R-:W-:Y:S01]  /*6e40*/  BSSY.RECONVERGENT B0, `(.L_x_121) ;  /* 0x000004d000007945 */ /* 0x000fe20003800200 */
[----:B------:R-:W-:Y:S02]  /*6e50*/  @P6 SHF.L.U32 R88, R70, 0x1f, RZ ;  /* 0x0000001f46586819 */ /* 0x000fe400000006ff */
[----:B------:R-:W-:Y:S01]  /*6e60*/  @P6 IADD3 R38, PT, PT, R38, 0x130, RZ ;  /* 0x0000013026266810 */ /* 0x000fe20007ffe0ff */
[----:B----4-:R-:W1:Y:S03]  /*6e70*/  LDTM.16dp256bit.x4 R4, tmem[UR4+0x20] ;  /* 0x00002004000479ee */ /* 0x010e660008120000 */
[----:B------:R-:W-:Y:S02]  /*6e80*/  @P6 PRMT R38, R83, 0x654, R38 ;  /* 0x0000065453266816 */ /* 0x000fe40000000026 */
[----:B------:R-:W-:Y:S01]  /*6e90*/  LEA R83, R39, UR48, 0x3 ;  /* 0x0000003027537c11 */ /* 0x000fe2000f8e18ff */
[C---:B-1----:R-:W-:Y:S01]  /*6ea0*/  FMUL R0, R33.reuse, R4 ;  /* 0x0000000421007220 */ /* 0x042fe20000400000 */
[C---:B------:R-:W-:Y:S01]  /*6eb0*/  FMUL R2, R33.reuse, R5 ;  /* 0x0000000521027220 */ /* 0x040fe20000400000 */
[C---:B------:R-:W-:Y:S01]  /*6ec0*/  FMUL R3, R33.reuse, R6 ;  /* 0x0000000621037220 */ /* 0x040fe20000400000 */
[----:B------:R-:W-:Y:S01]  /*6ed0*/  FMUL R7, R33, R7 ;  /* 0x0000000721077220 */ /* 0x000fe20000400000 */
[C---:B------:R-:W-:Y:S01]  /*6ee0*/  FFMA R0, R35.reuse, R20, R0 ;  /* 0x0000001423007223 */ /* 0x040fe20000000000 */
[----:B------:R-:W-:Y:S02]  /*6ef0*/  HADD2.F32 R20, -RZ, R41.H0_H0 ;  /* 0x20000029ff147230 */ /* 0x000fe40000004100 */
[----:B------:R-:W-:Y:S01]  /*6f00*/  FFMA R2, R35, R21, R2 ;  /* 0x0000001523027223 */ /* 0x000fe20000000002 */
[C---:B------:R-:W-:Y:S01]  /*6f10*/  FMUL R4, R33.reuse, R8 ;  /* 0x0000000821047220 */ /* 0x040fe20000400000 */
[----:B------:R-:W-:Y:S01]  /*6f20*/  FMUL R5, R33, R9 ;  /* 0x0000000921057220 */ /* 0x000fe20000400000 */
[--C-:B------:R-:W-:Y:S02]  /*6f30*/  HADD2.F32 R21, -RZ, R43.reuse.H0_H0 ;  /* 0x2000002bff157230 */ /* 0x100fe40000004100 */
[C---:B------:R-:W-:Y:S01]  /*6f40*/  FFMA R3, R35.reuse, R20, R3 ;  /* 0x0000001423037223 */ /* 0x040fe20000000003 */
[--C-:B------:R-:W-:Y:S01]  /*6f50*/  HADD2.F32 R20, -RZ, R42.reuse.H0_H0 ;  /* 0x2000002aff147230 */ /* 0x100fe20000004100 */
[----:B------:R-:W-:Y:S01]  /*6f60*/  F2FP.F16.F32.PACK_AB R44, R2, R0 ;  /* 0x00000000022c723e */ /* 0x000fe200000000ff */
[----:B------:R-:W-:Y:S01]  /*6f70*/  FFMA R7, R35, R36, R7 ;  /* 0x0000002423077223 */ /* 0x000fe20000000007 */
[----:B------:R-:W-:Y:S01]  /*6f80*/  FMUL R6, R33, R10 ;  /* 0x0000000a21067220 */ /* 0x000fe20000400000 */
[----:B------:R-:W-:Y:S02]  /*6f90*/  HADD2.F32 R36, -RZ, R43.H1_H1 ;  /* 0x3000002bff247230 */ /* 0x000fe40000004100 */
[----:B------:R-:W-:Y:S01]  /*6fa0*/  FFMA R4, R35, R20, R4 ;  /* 0x0000001423047223 */ /* 0x000fe20000000004 */
[----:B------:R-:W-:Y:S01]  /*6fb0*/  HADD2.F32 R20, -RZ, R42.H1_H1 ;  /* 0x3000002aff147230 */ /* 0x000fe20000004100 */
[----:B------:R-:W-:Y:S01]  /*6fc0*/  F2FP.F16.F32.PACK_AB R45, R7, R3 ;  /* 0x00000003072d723e */ /* 0x000fe200000000ff */
[C---:B------:R-:W-:Y:S01]  /*6fd0*/  FMUL R11, R33.reuse, R11 ;  /* 0x0000000b210b7220 */ /* 0x040fe20000400000 */
[C---:B------:R-:W-:Y:S01]  /*6fe0*/  FMUL R8, R33.reuse, R12 ;  /* 0x0000000c21087220 */ /* 0x040fe20000400000 */
[----:B------:R-:W-:Y:S01]  /*6ff0*/  FMUL R9, R33, R13 ;  /* 0x0000000d21097220 */ /* 0x000fe20000400000 */
[C---:B------:R-:W-:Y:S01]  /*7000*/  FFMA R5, R35.reuse, R20, R5 ;  /* 0x0000001423057223 */ /* 0x040fe20000000005 */
[----:B------:R-:W-:Y:S02]  /*7010*/  HADD2.F32 R20, -RZ, R48.H1_H1 ;  /* 0x30000030ff147230 */ /* 0x000fe40000004100 */
[C---:B------:R-:W-:Y:S01]  /*7020*/  FFMA R6, R35.reuse, R21, R6 ;  /* 0x0000001523067223 */ /* 0x040fe20000000006 */
[C---:B------:R-:W-:Y:S01]  /*7030*/  FFMA R11, R35.reuse, R36, R11 ;  /* 0x00000024230b7223 */ /* 0x040fe2000000000b */
[C---:B------:R-:W-:Y:S01]  /*7040*/  FFMA R8, R35.reuse, R37, R8 ;  /* 0x0000002523087223 */ /* 0x040fe20000000008 */
[--C-:B------:R-:W-:Y:S02]  /*7050*/  HADD2.F32 R21, -RZ, R49.reuse.H0_H0 ;  /* 0x20000031ff157230 */ /* 0x100fe40000004100 */
[----:B------:R-:W-:Y:S01]  /*7060*/  FFMA R9, R35, R20, R9 ;  /* 0x0000001423097223 */ /* 0x000fe20000000009 */
[C---:B------:R-:W-:Y:S01]  /*7070*/  FMUL R10, R33.reuse, R14 ;  /* 0x0000000e210a7220 */ /* 0x040fe20000400000 */
[----:B------:R-:W-:Y:S02]  /*7080*/  HADD2.F32 R20, -RZ, R49.H1_H1 ;  /* 0x30000031ff147230 */ /* 0x000fe40000004100 */
[C---:B------:R-:W-:Y:S01]  /*7090*/  FMUL R15, R33.reuse, R15 ;  /* 0x0000000f210f7220 */ /* 0x040fe20000400000 */
[----:B------:R-:W-:Y:S01]  /*70a0*/  FMUL R12, R33, R16 ;  /* 0x00000010210c7220 */ /* 0x000fe20000400000 */
[C---:B------:R-:W-:Y:S01]  /*70b0*/  FFMA R10, R35.reuse, R21, R10 ;  /* 0x00000015230a7223 */ /* 0x040fe2000000000a */
[--C-:B------:R-:W-:Y:S02]  /*70c0*/  HADD2.F32 R21, -RZ, R50.reuse.H0_H0 ;  /* 0x20000032ff157230 */ /* 0x100fe40000004100 */
[----:B------:R-:W-:Y:S01]  /*70d0*/  FFMA R15, R35, R20, R15 ;  /* 0x00000014230f7223 */ /* 0x000fe2000000000f */
[----:B------:R-:W-:Y:S02]  /*70e0*/  HADD2.F32 R20, -RZ, R50.H1_H1 ;  /* 0x30000032ff147230 */ /* 0x000fe40000004100 */
[C---:B------:R-:W-:Y:S01]  /*70f0*/  FMUL R13, R33.reuse, R17 ;  /* 0x00000011210d7220 */ /* 0x040fe20000400000 */
[--C-:B------:R-:W-:Y:S02]  /*7100*/  HADD2.F32 R37, -RZ, R51.reuse.H0_H0 ;  /* 0x20000033ff257230 */ /* 0x100fe40000004100 */
[C---:B------:R-:W-:Y:S01]  /*7110*/  FMUL R14, R33.reuse, R18 ;  /* 0x00000012210e7220 */ /* 0x040fe20000400000 */
[----:B------:R-:W-:Y:S02]  /*7120*/  HADD2.F32 R36, -RZ, R51.H1_H1 ;  /* 0x30000033ff247230 */ /* 0x000fe40000004100 */
        /* <DEDUP_REMOVED lines=21> */
[----:B------:R-:W-:Y:S02]  /*7280*/  UIADD3 UR8, UP0, UPT, UR52, 0x680, URZ ;  /* 0x0000068034087890 */ /* 0x000fe4000ff1e0ff */
[----:B------:R-:W-:Y:S02]  /*7290*/  UIADD3 UR5, UPT, UPT, UR41, 0x20, URZ ;  /* 0x0000002029057890 */ /* 0x000fe4000fffe0ff */
[----:B------:R-:W-:Y:S02]  /*72a0*/  UIADD3 UR4, UPT, UPT, UR48, 0x1400, URZ ;  /* 0x0000140030047890 */ /* 0x000fe4000fffe0ff */
[----:B------:R-:W-:Y:S01]  /*72b0*/  UIADD3.X UR9, UPT, UPT, URZ, UR53, URZ, UP0, !UPT ;  /* 0x00000035ff097290 */ /* 0x000fe200087fe4ff */
[----:B------:R-:W-:Y:S01]  /*72c0*/  UMOV UR6, UR42 ;  /* 0x0000002a00067c82 */ /* 0x000fe20008000000 */
[----:B------:R-:W-:Y:S07]  /*72d0*/  UMOV UR7, UR36 ;  /* 0x0000002400077c82 */ /* 0x000fee0008000000 */
[----:B------:R2:W-:Y:S01]  /*72e0*/  UTMASTG.3D [UR4], [UR8] ;  /* 0x00000004080073b5 */ /* 0x0005e20008010000 */
[----:B------:R0:W-:Y:S01]  /*72f0*/  UTMACMDFLUSH ;  /* 0x00000000000079b7 */ /* 0x0001e20000000000 */
[----:B--2---:R-:W-:Y:S04]  /*7300*/  DEPBAR.LE SB0, 0x1 ;  /* 0x000080400000791a */ /* 0x004fe80000000000 */
.L_x_122:
[----:B------:R-:W-:Y:S05]  /*7310*/  BSYNC.RECONVERGENT B0 ;  /* 0x0000000000007941 */ /* 0x000fea0003800200 */
.L_x_121:
[----:B------:R-:W-:Y:S01]  /*7320*/  BAR.SYNC.DEFER_BLOCKING 0x1, 0x80 ;  /* 0x0042000000007b1d */ /* 0x000fe20000010000 */
[----:B------:R-:W-:Y:S04]  /*7330*/  UIADD3 UR40, UPT, UPT, UR51, 0x1, URZ ;  /* 0x0000000133287890 */ /* 0x000fe8000fffe0ff */
[----:B------:R-:W-:Y:S04]  /*7340*/  UISETP.NE.AND UP0, UPT, UR40, 0x4, UPT ;  /* 0x000000042800788c */ /* 0x000fe8000bf05270 */
[----:B------:R-:W-:Y:S01]  /*7350*/  USEL UR40, UR40, URZ, UP0 ;  /* 0x000000ff28287287 */ /* 0x000fe20008000000 */
[----:B------:R2:W-:Y:S01]  /*7360*/  @P6 SYNCS.ARRIVE.TRANS64.RED.A1T0 RZ, [R38+URZ], RZ ;  /* 0x000000ff26ff69a7 */ /* 0x0005e200081004ff */
[----:B------:R-:W-:Y:S01]  /*7370*/  BSSY B1, `(.L_x_123) ;  /* 0x0000014000017945 */ /* 0x000fe20003800000 */
[----:B------:R-:W4:Y:S02]  /*7380*/  @P6 SYNCS.PHASECHK.TRANS64.TRYWAIT P0, [R83+URZ+0x110], R88 ;  /* 0x00011058530065a7 */ /* 0x000f2400080011ff */
[----:B----4-:R-:W-:Y:S01]  /*7390*/  @P6 SEL R81, RZ, 0x1, !P0 ;  /* 0x00000001ff516807 */ /* 0x010fe20004000000 */
[----:B--2---:R-:W-:Y:S06]  /*73a0*/  @!P6 BRA `(.L_x_124) ;  /* 0x000000000040e947 */ /* 0x004fec0003800000 */
[----:B------:R-:W-:Y:S01]  /*73b0*/  ISETP.NE.AND P1, PT, R82, RZ, PT ;  /* 0x000000ff5200720c */ /* 0x000fe20003f25270 */
[----:B------:R-:W-:Y:S01]  /*73c0*/  BSSY B0, `(.L_x_125) ;  /* 0x0000009000007945 */ /* 0x000fe20003800000 */
[----:B------:R-:W-:Y:S11]  /*73d0*/  ISETP.NE.AND P0, PT, R81, RZ, PT ;  /* 0x000000ff5100720c */ /* 0x000ff60003f05270 */
[----:B------:R-:W-:Y:S05]  /*73e0*/  @P1 IMAD R2, R39, 0x1000, R80 ;  /* 0x0000100027021824 */ /* 0x000fea00078e0250 */
[----:B------:R-:W-:Y:S05]  /*73f0*/  @P1 IADD3 R0, PT, PT, R2, UR48, RZ ;  /* 0x0000003002001c10 */ /* 0x000fea000fffe0ff */
[----:B------:R-:W-:Y:S01]  /*7400*/  @P1 IMAD.IADD R0, R71, 0x1, R0 ;  /* 0x0000000147001824 */ /* 0x000fe200078e0200 */
[----:B------:R-:W-:Y:S06]  /*7410*/  @P0 BRA `(.L_x_126) ;  /* 0x00000000000c0947 */ /* 0x000fec0003800000 */
[----:B------:R-:W-:Y:S04]  /*7420*/  SHF.L.U32 R4, R70, 0x1f, RZ ;  /* 0x0000001f46047819 */ /* 0x000fe800000006ff */
[----:B------:R-:W2:Y:S02]  /*7430*/  SYNCS.PHASECHK.TRANS64.TRYWAIT P0, [R83+URZ+0x110], R4 ;  /* 0x00011004530075a7 */ /* 0x000ea400080011ff */
[----:B--2---:R-:W-:Y:S05]  /*7440*/  @!P0 BRA `(.L_x_127) ;  /* 0x0000002000bc8947 */ /* 0x004fea0003800000 */
.L_x_126:
[----:B------:R-:W-:Y:S05]  /*7450*/  BSYNC B0 ;  /* 0x0000000000007941 */ /* 0x000fea0003800000 */
.L_x_125:
[----:B------:R-:W-:Y:S02]  /*7460*/  ISETP.NE.AND P0, PT, R82, RZ, PT ;  /* 0x000000ff5200720c */ /* 0x000fe40003f05270 */
[----:B------:R-:W-:Y:S11]  /*7470*/  IADD3 R39, PT, PT, R39, 0x1, RZ ;  /* 0x0000000127277810 */ /* 0x000ff60007ffe0ff */
[----:B------:R-:W-:Y:S05]  /*7480*/  @P0 WARPSYNC.ALL ;  /* 0x0000000000000948 */ /* 0x000fea0003800000 */
[----:B------:R4:W1:Y:S04]  /*7490*/  @P0 LDSM.16.M88.4 R40, [R2+UR48+0x400] ;  /* 0x000400300228083b */ /* 0x0008680008000200 */
[----:B------:R4:W1:Y:S02]  /*74a0*/  @P0 LDSM.16.M88.4 R48, [R0+0x400] ;  /* 0x000400000030083b */ /* 0x0008640000000200 */
.L_x_124:
[----:B------:R-:W-:Y:S05]  /*74b0*/  BSYNC B1 ;  /* 0x0000000000017941 */ /* 0x000fea0003800000 */
.L_x_123:
[----:B----4-:R-:W-:Y:S05]  /*74c0*/  VIADD R0, R34, 0x40 ;  /* 0x0000004022007836 */ /* 0x010fea0000000000 */
[----:B------:R-:W-:Y:S04]  /*74d0*/  SHF.R.U32.HI R0, RZ, 0x15, R0 ;  /* 0x00000015ff007819 */ /* 0x000fe80000011600 */
[----:B------:R-:W-:Y:S11]  /*74e0*/  LOP3.LUT P0, RZ, R0, 0x3, R65, 0x48, !PT ;  /* 0x0000000300ff7812 */ /* 0x000ff60007804841 */
[----:B------:R-:W-:Y:S02]  /*74f0*/  @!UPT UIADD3 URZ, UPT, UPT, URZ, URZ, URZ ;  /* 0x000000fffffff290 */ /* 0x000fe4000fffe0ff */
        /* <DEDUP_REMOVED lines=8> */
[----:B------:R-:W3:Y:S01]  /*7580*/  LDCU.64 UR4, c[0x4][0x10] ;  /* 0x01000200ff0477ac */ /* 0x000ee20008000a00 */
[----:B----4-:R-:W-:Y:S01]  /*7590*/  MOV R5, UR9 ;  /* 0x0000000900057c02 */ /* 0x010fe20008000f00 */
[----:B--2---:R-:W-:Y:S01]  /*75a0*/  IMAD.U32 R4, RZ, RZ, UR8 ;  /* 0x00000008ff047e24 */ /* 0x004fe2000f8e00ff */
[----:B-----5:R-:W-:Y:S01]  /*75b0*/  MOV R7, UR7 ;  /* 0x0000000700077c02 */ /* 0x020fe20008000f00 */
[----:B------:R-:W-:Y:S01]  /*75c0*/  IMAD.U32 R6, RZ, RZ, UR6 ;  /* 0x00000006ff067e24 */ /* 0x000fe2000f8e00ff */
[----:B---3--:R-:W-:Y:S01]  /*75d0*/  MOV R11, UR5 ;  /* 0x00000005000b7c02 */ /* 0x008fe20008000f00 */
[----:B------:R-:W-:Y:S02]  /*75e0*/  IMAD.U32 R10, RZ, RZ, UR4 ;  /* 0x00000004ff0a7e24 */ /* 0x000fe4000f8e00ff */
[----:B------:R-:W-:Y:S07]  /*75f0*/  LEPC R20, `(.L_x_128) ;  /* 0x000000001014794e */ /* 0x000fee0000000000 */
[----:B-1----:R-:W-:Y:S05]  /*7600*/  CALL.ABS.NOINC R2 ;  /* 0x0000000002007343 */ /* 0x002fea0003c00000 */
.L_x_128:
        /* <DEDUP_REMOVED lines=8> */
[----:B--2---:R-:W-:Y:S01]  /*7690*/  MOV R83, UR37 ;  /* 0x0000002500537c02 */ /* 0x004fe20008000f00 */
[----:B------:R-:W-:Y:S01]  /*76a0*/  HADD2.F32 R37, -RZ, R48.H0_H0 ;  /* 0x20000030ff257230 */ /* 0x000fe20000004100 */
[----:B------:R-:W-:Y:S01]  /*76b0*/  @P6 LEA R38, R38, UR48, 0x3 ;  /* 0x0000003026266c11 */ /* 0x000fe2000f8e18ff */
[----:B------:R-:W-:Y:S01]  /*76c0*/  BSSY.RECONVERGENT B0, `(.L_x_129) ;  /* 0x000004d000007945 */ /* 0x000fe20003800200 */
[----:B------:R-:W-:Y:S02]  /*76d0*/  LEA R88, R39, UR48, 0x3 ;  /* 0x0000003027587c11 */ /* 0x000fe4000f8e18ff */
[----:B------:R-:W-:Y:S01]  /*76e0*/  @P6 IADD3 R38, PT, PT, R38, 0x130, RZ ;  /* 0x0000013026266810 */ /* 0x000fe20007ffe0ff */
[----:B------:R-:W1:Y:S03]  /*76f0*/  LDTM.16dp256bit.x4 R4, tmem[UR4+0x40] ;  /* 0x00004004000479ee */ /* 0x000e660008120000 */
[----:B------:R-:W-:Y:S02]  /*7700*/  @P6 PRMT R38, R83, 0x654, R38 ;  /* 0x0000065453266816 */ /* 0x000fe40000000026 */
[----:B------:R-:W-:Y:S01]  /*7710*/  @P6 SHF.L.U32 R83, R70, 0x1f, RZ ;  /* 0x0000001f46536819 */ /* 0x000fe200000006ff */
        /* <DEDUP_REMOVED lines=71> */
.L_x_130:
[----:B------:R-:W-:Y:S05]  /*7b90*/  BSYNC.RECONVERGENT B0 ;  /* 0x0000000000007941 */ /* 0x000fea0003800200 */
.L_x_129:
        /* <DEDUP_REMOVED lines=19> */
.L_x_134:
[----:B------:R-:W-:Y:S05]  /*7cd0*/  BSYNC B0 ;  /* 0x0000000000007941 */ /* 0x000fea0003800000 */
.L_x_133:
[----:B------:R-:W-:Y:S11]  /*7ce0*/  ISETP.NE.AND P0, PT, R82, RZ, PT ;  /* 0x000000ff5200720c */ /* 0x000ff60003f05270 */
[----:B------:R-:W-:Y:S02]  /*7cf0*/  @!UPT UIADD3 URZ, UPT, UPT, URZ, URZ, URZ ;  /* 0x000000fffffff290 */ /* 0x000fe4000fffe0ff */
[----:B------:R-:W-:Y:S05]  /*7d00*/  @P0 WARPSYNC.ALL ;  /* 0x0000000000000948 */ /* 0x000fea0003800000 */
[----:B------:R4:W1:Y:S04]  /*7d10*/  @P0 LDSM.16.M88.4 R40, [R39+UR48+0x400] ;  /* 0x000400302728083b */ /* 0x0008680008000200 */
[----:B------:R4:W1:Y:S02]  /*7d20*/  @P0 LDSM.16.M88.4 R48, [R0+0x400] ;  /* 0x000400000030083b */ /* 0x0008640000000200 */
.L_x_132:
[----:B------:R-:W-:Y:S05]  /*7d30*/  BSYNC B1 ;  /* 0x0000000000017941 */ /* 0x000fea0003800000 */
.L_x_131:
[----:B----4-:R-:W-:Y:S05]  /*7d40*/  VIADD R0, R34, 0x60 ;  /* 0x0000006022007836 */ /* 0x010fea0000000000 */
[----:B------:R-:W-:Y:S04]  /*7d50*/  SHF.R.U32.HI R0, RZ, 0x15, R0 ;  /* 0x00000015ff007819 */ /* 0x000fe80000011600 */
[----:B------:R-:W-:Y:S11]  /*7d60*/  LOP3.LUT P0, RZ, R0, 0x3, R65, 0x48, !PT ;  /* 0x0000000300ff7812 */ /* 0x000ff60007804841 */
[----:B------:R-:W-:Y:S02]  /*7d70*/  @!UPT UIADD3 URZ, UPT, UPT, URZ, URZ, URZ ;  /* 0x000000fffffff290 */ /* 0x000fe4000fffe0ff */
[----:B------:R-:W-:Y:S05]  /*7d80*/  @!P0 BRA `(.L_x_136) ;  /* 0x0000000000408947 */ /* 0x000fea0003800000 */
[----:B------:R-:W4:Y:S01]  /*7d90*/  LDCU.64 UR8, c[0x4][0x70] ;  /* 0x01000e00ff0877ac */ /* 0x000f220008000a00 */
[----:B--2---:R-:W-:Y:S01]  /*7da0*/  MOV R3, 0x0 ;  /* 0x0000000000037802 */ /* 0x004fe20000000f00 */
[----:B------:R-:W-:Y:S02]  /*7db0*/  HFMA2 R12, -RZ, RZ, 0, 5.9604644775390625e-08 ;  /* 0x00000001ff0c7431 */ /* 0x000fe400000001ff */
[----:B------:R-:W-:Y:S02]  /*7dc0*/  IMAD.MOV.U32 R8, RZ, RZ, 0x192 ;  /* 0x00000192ff087424 */ /* 0x000fe400078e00ff */
[----:B------:R-:W-:Y:S01]  /*7dd0*/  IMAD.MOV.U32 R13, RZ, RZ, RZ ;  /* 0x000000ffff0d7224 */ /* 0x000fe200078e00ff */
[----:B------:R-:W2:Y:S01]  /*7de0*/  LDCU.64 UR6, c[0x4][0x78] ;  /* 0x01000f00ff0677ac */ /* 0x000ea20008000a00 */
[----:B------:R-:W1:Y:S01]  /*7df0*/  LDC.64 R2, c[0x4][R3] ;  /* 0x0100000003027b82 */ /* 0x000e620000000a00 */
[----:B------:R-:W5:Y:S01]  /*7e00*/  LDCU.64 UR4, c[0x4][0x10] ;  /* 0x01000200ff0477ac */ /* 0x000f620008000a00 */
[----:B----4-:R-:W-:Y:S01]  /*7e10*/  MOV R5, UR9 ;  /* 0x0000000900057c02 */ /* 0x010fe20008000f00 */
[----:B------:R-:W-:Y:S01]  /*7e20*/  IMAD.U32 R4, RZ, RZ, UR8 ;  /* 0x00000008ff047e24 */ /* 0x000fe2000f8e00ff */
[----:B--2---:R-:W-:Y:S01]  /*7e30*/  MOV R7, UR7 ;  /* 0x0000000700077c02 */ /* 0x004fe20008000f00 */
[----:B------:R-:W-:Y:S01]  /*7e40*/  IMAD.U32 R6, RZ, RZ, UR6 ;  /* 0x00000006ff067e24 */ /* 0x000fe2000f8e00ff */
[----:B-----5:R-:W-:Y:S01]  /*7e50*/  MOV R11, UR5 ;  /* 0x00000005000b7c02 */ /* 0x020fe20008000f00 */
[----:B------:R-:W-:Y:S02]  /*7e60*/  IMAD.U32 R10, RZ, RZ, UR4 ;  /* 0x00000004ff0a7e24 */ /* 0x000fe4000f8e00ff */
[----:B------:R-:W-:Y:S07]  /*7e70*/  LEPC R20, `(.L_x_136) ;  /* 0x000000001014794e */ /* 0x000fee0000000000 */
[----:B-1-3--:R-:W-:Y:S05]  /*7e80*/  CALL.ABS.NOINC R2 ;  /* 0x0000000002007343 */ /* 0x00afea0003c00000 */
.L_x_136:
[----:B------:R-:W-:Y:S01]  /*7e90*/  ISETP.NE.AND P0, PT, R72, RZ, PT ;  /* 0x000000ff4800720c */ /* 0x000fe20003f05270 */
[----:B------:R-:W-:Y:S05]  /*7ea0*/  WARPSYNC.ALL ;  /* 0x0000000000007948 */ /* 0x000fea0003800000 */
[----:B------:R-:W-:Y:S01]  /*7eb0*/  R2UR UR4, R34 ;  /* 0x00000000220472ca */ /* 0x000fe200000e0000 */
[--C-:B-1----:R-:W-:Y:S01]  /*7ec0*/  HADD2.F32 R20, -RZ, R40.reuse.H0_H0 ;  /* 0x20000028ff147230 */ /* 0x102fe20000004100 */
[----:B------:R-:W-:Y:S01]  /*7ed0*/  R2UR UR5, R79 ;  /* 0x000000004f0572ca */ /* 0x000fe200000e0000 */
[----:B------:R-:W-:Y:S01]  /*7ee0*/  HADD2.F32 R36, -RZ, R40.H1_H1 ;  /* 0x30000028ff247230 */ /* 0x000fe20000004100 */
[----:B------:R-:W-:Y:S01]  /*7ef0*/  BSSY.RECONVERGENT B0, `(.L_x_137) ;  /* 0x000004f000007945 */ /* 0x000fe20003800200 */
[--C-:B------:R-:W-:Y:S02]  /*7f00*/  HADD2.F32 R21, -RZ, R41.reuse.H0_H0 ;  /* 0x20000029ff157230 */ /* 0x100fe40000004100 */
[----:B------:R-:W-:Y:S02]  /*7f10*/  HADD2.F32 R38, -RZ, R41.H1_H1 ;  /* 0x30000029ff267230 */ /* 0x000fe40000004100 */
[--C-:B------:R-:W-:Y:S02]  /*7f20*/  HADD2.F32 R37, -RZ, R42.reuse.H0_H0 ;  /* 0x2000002aff257230 */ /* 0x100fe40000004100 */
[----:B------:R-:W-:Y:S02]  /*7f30*/  HADD2.F32 R40, -RZ, R42.H1_H1 ;  /* 0x3000002aff287230 */ /* 0x000fe40000004100 */
[----:B------:R-:W1:Y:S01]  /*7f40*/  LDTM.16dp256bit.x4 R4, tmem[UR4+0x60] ;  /* 0x00006004000479ee */ /* 0x000e620008120000 */
[----:B------:R-:W-:Y:S01]  /*7f50*/  NOP ;  /* 0x0000000000007918 */ /* 0x000fe20000000000 */
[----:B------:R-:W-:Y:S01]  /*7f60*/  UIADD3 UR5, UPT, UPT, UR5, 0x1a0, URZ ;  /* 0x000001a005057890 */ /* 0x000fe2000fffe0ff */
[--C-:B------:R-:W-:Y:S02]  /*7f70*/  HADD2.F32 R39, -RZ, R43.reuse.H0_H0 ;  /* 0x2000002bff277230 */ /* 0x100fe40000004100 */
[----:B------:R-:W-:Y:S01]  /*7f80*/  HADD2.F32 R41, -RZ, R43.H1_H1 ;  /* 0x3000002bff297230 */ /* 0x000fe20000004100 */
[----:B------:R-:W-:Y:S01]  /*7f90*/  UPRMT UR5, UR37, 0x654, UR5 ;  /* 0x0000065425057896 */ /* 0x000fe20008000005 */
[--C-:B------:R-:W-:Y:S02]  /*7fa0*/  HADD2.F32 R42, -RZ, R48.reuse.H0_H0 ;  /* 0x20000030ff2a7230 */ /* 0x100fe40000004100 */
[----:B------:R-:W-:Y:S02]  /*7fb0*/  HADD2.F32 R43, -RZ, R48.H1_H1 ;  /* 0x30000030ff2b7230 */ /* 0x000fe40000004100 */
[--C-:B------:R-:W-:Y:S02]  /*7fc0*/  HADD2.F32 R44, -RZ, R49.reuse.H0_H0 ;  /* 0x20000031ff2c7230 */ /* 0x100fe40000004100 */
[----:B------:R-:W-:Y:S02]  /*7fd0*/  HADD2.F32 R46, -RZ, R49.H1_H1 ;  /* 0x30000031ff2e7230 */ /* 0x000fe40000004100 */
[----:B-1----:R-:W-:Y:S01]  /*7fe0*/  SYNCS.ARRIVE.TRANS64.RED.A1T0 RZ, [UR5], RZ ;  /* 0x000000ffffff79a7 */ /* 0x002fe20008100405 */
[--C-:B------:R-:W-:Y:S02]  /*7ff0*/  HADD2.F32 R45, -RZ, R50.reuse.H0_H0 ;  /* 0x20000032ff2d7230 */ /* 0x100fe40000004100 */
[----:B------:R-:W-:Y:S02]  /*8000*/  HADD2.F32 R48, -RZ, R50.H1_H1 ;  /* 0x30000032ff307230 */ /* 0x000fe40000004100 */
[--C-:B------:R-:W-:Y:S02]  /*8010*/  HADD2.F32 R47, -RZ, R51.reuse.H0_H0 ;  /* 0x20000033ff2f7230 */ /* 0x100fe40000004100 */
[----:B------:R-:W-:Y:S02]  /*8020*/  HADD2.F32 R50, -RZ, R51.H1_H1 ;  /* 0x30000033ff327230 */ /* 0x000fe40000004100 */
[C---:B------:R-:W-:Y:S01]  /*8030*/  FMUL R4, R33.reuse, R4 ;  /* 0x0000000421047220 */ /* 0x040fe20000400000 */
[C---:B------:R-:W-:Y:S01]  /*8040*/  FMUL R5, R33.reuse, R5 ;  /* 0x0000000521057220 */ /* 0x040fe20000400000 */
[C---:B------:R-:W-:Y:S01]  /*8050*/  FMUL R6, R33.reuse, R6 ;  /* 0x0000000621067220 */ /* 0x040fe20000400000 */
[----:B------:R-:W-:Y:S01]  /*8060*/  FMUL R7, R33, R7 ;  /* 0x0000000721077220 */ /* 0x000fe20000400000 */
[C---:B------:R-:W-:Y:S01]  /*8070*/  FFMA R4, R35.reuse, R20, R4 ;  /* 0x0000001423047223 */ /* 0x040fe20000000004 */
[C---:B------:R-:W-:Y:S01]  /*8080*/  FFMA R5, R35.reuse, R36, R5 ;  /* 0x0000002423057223 */ /* 0x040fe20000000005 */
[C---:B------:R-:W-:Y:S01]  /*8090*/  FFMA R6, R35.reuse, R21, R6 ;  /* 0x0000001523067223 */ /* 0x040fe20000000006 */
[----:B------:R-:W-:Y:S01]  /*80a0*/  FFMA R7, R35, R38, R7 ;  /* 0x0000002623077223 */ /* 0x000fe20000000007 */
[C---:B------:R-:W-:Y:S01]  /*80b0*/  FMUL R8, R33.reuse, R8 ;  /* 0x0000000821087220 */ /* 0x040fe20000400000 */
[----:B------:R-:W-:Y:S01]  /*80c0*/  FMUL R9, R33, R9 ;  /* 0x0000000921097220 */ /* 0x000fe20000400000 */
[----:B---3--:R-:W-:Y:S01]  /*80d0*/  F2FP.F16.F32.PACK_AB R80, R5, R4 ;  /* 0x000000040550723e */ /* 0x008fe200000000ff */
[----:B------:R-:W-:Y:S01]  /*80e0*/  FMUL R0, R33, R10 ;  /* 0x0000000a21007220 */ /* 0x000fe20000400000 */
[----:B------:R-:W-:Y:S01]  /*80f0*/  F2FP.F16.F32.PACK_AB R81, R7, R6 ;  /* 0x000000060751723e */ /* 0x000fe200000000ff */
[C---:B------:R-:W-:Y:S01]  /*8100*/  FFMA R8, R35.reuse, R37, R8 ;  /* 0x0000002523087223 */ /* 0x040fe20000000008 */
[----:B------:R-:W-:Y:S01]  /*8110*/  FFMA R9, R35, R40, R9 ;  /* 0x0000002823097223 */ /* 0x000fe20000000009 */
[C---:B------:R-:W-:Y:S01]  /*8120*/  FMUL R2, R33.reuse, R11 ;  /* 0x0000000b21027220 */ /* 0x040fe20000400000 */
[C---:B--2---:R-:W-:Y:S01]  /*8130*/  FMUL R3, R33.reuse, R12 ;  /* 0x0000000c21037220 */ /* 0x044fe20000400000 */
[----:B------:R-:W-:Y:S01]  /*8140*/  FMUL R10, R33, R13 ;  /* 0x0000000d210a7220 */ /* 0x000fe20000400000 */
[----:B------:R-:W-:Y:S01]  /*8150*/  FFMA R0, R35, R39, R0 ;  /* 0x0000002723007223 */ /* 0x000fe20000000000 */
        /* <DEDUP_REMOVED lines=40> */
.L_x_138:
[----:B------:R-:W-:Y:S05]  /*83e0*/  BSYNC.RECONVERGENT B0 ;  /* 0x0000000000007941 */ /* 0x000fea0003800200 */
.L_x_137:
[----:B------:R-:W-:Y:S01]  /*83f0*/  BAR.SYNC.DEFER_BLOCKING 0x1, 0x80 ;  /* 0x0042000000007b1d */ /* 0x000fe20000010000 */
[----:B------:R-:W-:Y:S01]  /*8400*/  UISETP.NE.AND UP0, UPT, UR49, -0x4, UPT ;  /* 0xfffffffc3100788c */ /* 0x000fe2000bf05270 */
[----:B------:R-:W-:Y:S08]  /*8410*/  IADD3 R0, PT, PT, R30, 0x1, RZ ;  /* 0x000000011e007810 */ /* 0x000ff00007ffe0ff */
[----:B------:R-:W-:Y:S05]  /*8420*/  BRA.U !UP0, `(.L_x_139) ;  /* 0x0000000108287547 */ /* 0x000fea000b800000 */
[----:B------:R-:W-:Y:S01]  /*8430*/  ISETP.NE.AND P0, PT, R76, RZ, PT ;  /* 0x000000ff4c00720c */ /* 0x000fe20003f05270 */
[----:B------:R-:W-:Y:S01]  /*8440*/  IMAD.U32 R3, RZ, RZ, UR51 ;  /* 0x00000033ff037e24 */ /* 0x000fe2000f8e00ff */
[----:B------:R-:W-:Y:S01]  /*8450*/  UIADD3 UR51, UPT, UPT, UR51, 0x1, URZ ;  /* 0x0000000133337890 */ /* 0x000fe2000fffe0ff */
[----:B------:R-:W-:Y:S03]  /*8460*/  IMAD.U32 R2, RZ, RZ, UR37 ;  /* 0x00000025ff027e24 */ /* 0x000fe6000f8e00ff */
[----:B------:R-:W-:Y:S04]  /*8470*/  UISETP.NE.AND UP0, UPT, UR51, 0x4, UPT ;  /* 0x000000043300788c */ /* 0x000fe8000bf05270 */
[----:B------:R-:W-:Y:S03]  /*8480*/  USEL UR51, UR51, URZ, UP0 ;  /* 0x000000ff33337287 */ /* 0x000fe60008000000 */
[----:B------:R-:W-:Y:S05]  /*8490*/  @P0 LEA R3, R3, UR48, 0x3 ;  /* 0x0000003003030c11 */ /* 0x000fea000f8e18ff */
[----:B------:R-:W-:Y:S05]  /*84a0*/  @P0 VIADD R3, R3, 0x130 ;  /* 0x0000013003030836 */ /* 0x000fea0000000000 */
[----:B------:R-:W-:Y:S04]  /*84b0*/  @P0 PRMT R2, R2, 0x654, R3 ;  /* 0x0000065402020816 */ /* 0x000fe80000000003 */
[----:B------:R2:W-:Y:S03]  /*84c0*/  @P0 SYNCS.ARRIVE.TRANS64.RED.A1T0 RZ, [R2+URZ], RZ ;  /* 0x000000ff02ff09a7 */ /* 0x0005e600081004ff */
.L_x_139:
[----:B------:R-:W-:Y:S01]  /*84d0*/  ISETP.NE.AND P2, PT, R73, RZ, PT ;  /* 0x000000ff4900720c */ /* 0x000fe20003f45270 */
[----:B------:R-:W-:Y:S01]  /*84e0*/  UIADD3 UR49, UPT, UPT, UR49, 0x4, URZ ;  /* 0x0000000431317890 */ /* 0x000fe2000fffe0ff */
[----:B------:R-:W-:Y:S01]  /*84f0*/  ISETP.NE.AND P0, PT, R75, 0x2, PT ;  /* 0x000000024b00780c */ /* 0x000fe20003f05270 */
[----:B------:R-:W-:Y:S01]  /*8500*/  IMAD.IADD R20, R29, 0x1, R58 ;  /* 0x000000011d147824 */ /* 0x000fe200078e023a */
[----:B------:R-:W-:Y:S01]  /*8510*/  ISETP.NE.AND P1, PT, R0, 0x4, PT ;  /* 0x000000040000780c */ /* 0x000fe20003f25270 */
[----:B------:R-:W-:Y:S01]  /*8520*/  IMAD.IADD R21, R31, 0x1, R60 ;  /* 0x000000011f157824 */ /* 0x000fe200078e023c */
[----:B------:R-:W-:Y:S02]  /*8530*/  SEL R3, RZ, 0x1, P0 ;  /* 0x00000001ff037807 */ /* 0x000fe40000000000 */
[----:B--2---:R-:W-:Y:S02]  /*8540*/  SEL R2, RZ, 0x1, P1 ;  /* 0x00000001ff027807 */ /* 0x004fe40000800000 */
[----:B------:R-:W-:Y:S02]  /*8550*/  LOP3.LUT R68, R68, R3, RZ, 0x3c, !PT ;  /* 0x0000000344447212 */ /* 0x000fe400078e3cff */
[----:B------:R-:W-:Y:S02]  /*8560*/  LOP3.LUT R69, R69, R2, RZ, 0x3c, !PT ;  /* 0x0000000245457212 */ /* 0x000fe400078e3cff */
[----:B------:R-:W-:Y:S02]  /*8570*/  @P2 R2UR UR36, R67 ;  /* 0x00000000432422ca */ /* 0x000fe400000e0000 */
[----:B------:R-:W-:Y:S02]  /*8580*/  SEL R75, R75, RZ, P0 ;  /* 0x000000ff4b4b7207 */ /* 0x000fe40000000000 */
[----:B------:R-:W-:Y:S01]  /*8590*/  SEL R30, R0, RZ, P1 ;  /* 0x000000ff001e7207 */ /* 0x000fe20000800000 */
[----:B------:R-:W-:Y:S10]  /*85a0*/  @P2 BRA `(.L_x_140) ;  /* 0xffffffd000182947 */ /* 0x000ff4000383ffff */
[----:B------:R-:W-:-:S09]  /*85b0*/  UISETP.NE.AND UP0, UPT, UR50, URZ, UPT ;  /* 0x000000ff3200728c */ /* 0x000fd2000bf05270 */
[----:B------:R-:W-:Y:S05]  /*85c0*/  BRA.U !UP0, `(.L_x_141) ;  /* 0x0000000108487547 */ /* 0x000fea000b800000 */
[----:B------:R-:W2:Y:S02]  /*85d0*/  LDCU.64 UR4, c[0x0][0x890] ;  /* 0x00011200ff0477ac */ /* 0x000ea40008000a00 */
[----:B--2---:R-:W-:-:S04]  /*85e0*/  UISETP.NE.U32.AND UP0, UPT, UR4, URZ, UPT ;  /* 0x000000ff0400728c */ /* 0x004fc8000bf05070 */
[----:B------:R-:W-:-:S09]  /*85f0*/  UISETP.NE.AND.EX UP0, UPT, UR5, URZ, UPT, UP0 ;  /* 0x000000ff0500728c */ /* 0x000fd2000bf05300 */
[----:B------:R-:W-:Y:S05]  /*8600*/  BRA.U UP0, `(.L_x_142) ;  /* 0x00000001000c7547 */ /* 0x000fea000b800000 */
[----:B------:R-:W-:-:S13]  /*8610*/  FSETP.NEU.AND P0, PT, R35, RZ, PT ;  /* 0x000000ff2300720b */ /* 0x000fda0003f0d000 */
[----:B------:R-:W-:Y:S05]  /*8620*/  @!P0 EXIT ;  /* 0x000000000000894d */ /* 0x000fea0003800000 */
[----:B------:R-:W-:Y:S05]  /*8630*/  BRA `(.L_x_141) ;  /* 0x00000000002c7947 */ /* 0x000fea0003800000 */
.L_x_142:
[----:B------:R-:W-:Y:S01]  /*8640*/  ISETP.NE.AND P0, PT, R74, RZ, PT ;  /* 0x000000ff4a00720c */ /* 0x000fe20003f05270 */
[----:B------:R-:W-:-:S12]  /*8650*/  BSSY.RECONVERGENT B0, `(.L_x_141) ;  /* 0x0000009000007945 */ /* 0x000fd80003800200 */
[----:B------:R-:W-:Y:S05]  /*8660*/  @P0 BRA `(.L_x_143) ;  /* 0x0000000000140947 */ /* 0x000fea0003800000 */
[----:B------:R-:W2:Y:S02]  /*8670*/  LDCU.64 UR4, c[0x0][0x888] ;  /* 0x00011100ff0477ac */ /* 0x000ea40008000a00 */
[----:B--2---:R-:W-:-:S04]  /*8680*/  ISETP.NE.U32.AND P0, PT, RZ, UR4, PT ;  /* 0x00000004ff007c0c */ /* 0x004fc8000bf05070 */
[----:B------:R-:W-:-:S13]  /*8690*/  ISETP.NE.AND.EX P0, PT, RZ, UR5, PT, P0 ;  /* 0x00000005ff007c0c */ /* 0x000fda000bf05300 */
[----:B------:R-:W-:Y:S05]  /*86a0*/  @!P0 EXIT ;  /* 0x000000000000894d */ /* 0x000fea0003800000 */
[----:B------:R-:W-:Y:S05]  /*86b0*/  BRA `(.L_x_144) ;  /* 0x0000000000087947 */ /* 0x000fea0003800000 */
.L_x_143:
[----:B------:R-:W-:-:S13]  /*86c0*/  FSETP.NEU.AND P0, PT, R35, RZ, PT ;  /* 0x000000ff2300720b */ /* 0x000fda0003f0d000 */
[----:B------:R-:W-:Y:S05]  /*86d0*/  @!P0 EXIT ;  /* 0x000000000000894d */ /* 0x000fea0003800000 */
.L_x_144:
[----:B------:R-:W-:Y:S05]  /*86e0*/  BSYNC.RECONVERGENT B0 ;  /* 0x0000000000007941 */ /* 0x000fea0003800200 */
.L_x_141:
[----:B------:R-:W-:Y:S01]  /*86f0*/  ULEA UR4, UR51, UR48, 0x3 ;  /* 0x0000003033047291 */ /* 0x000fe2000f8e18ff */
[----:B------:R-:W-:-:S04]  /*8700*/  DEPBAR.LE SB0, 0x0 ;  /* 0x000080000000791a */ /* 0x000fc80000000000 */
[----:B------:R-:W-:-:S04]  /*8710*/  UIADD3 UR4, UPT, UPT, UR4, 0x130, URZ ;  /* 0x0000013004047890 */ /* 0x000fc8000fffe0ff */
[----:B------:R-:W-:-:S09]  /*8720*/  UPRMT UR4, UR37, 0x654, UR4 ;  /* 0x0000065425047896 */ /* 0x000fd20008000004 */
[----:B------:R-:W-:Y:S01]  /*8730*/  SYNCS.ARRIVE.TRANS64.RED.A1T0 RZ, [UR4], RZ ;  /* 0x000000ffffff79a7 */ /* 0x000fe20008100404 */
[----:B------:R-:W-:Y:S05]  /*8740*/  EXIT ;  /* 0x000000000000794d */ /* 0x000fea0003800000 */
.L_x_20:
[----:B--2---:R2:W1:Y:S02]  /*8750*/  SYNCS.PHASECHK.TRANS64.TRYWAIT P0, [R3+URZ+0x1d0], R2 ;  /* 0x0001d002030075a7 */ /* 0x00446400080011ff */
[----:B-1----:R-:W-:Y:S05]  /*8760*/  @!P0 NANOSLEEP.SYNCS 0x989680 ;  /* 0x009896800000895d */ /* 0x002fea0003900000 */
[----:B------:R-:W1:Y:S02]  /*8770*/  @!P0 SYNCS.PHASECHK.TRANS64 P0, [R3+URZ+0x1d0], R2 ;  /* 0x0001d002030085a7 */ /* 0x000e6400080010ff */
[----:B-1----:R-:W-:Y:S05]  /*8780*/  @!P0 BRA `(.L_x_20) ;  /* 0xfffffffc00f08947 */ /* 0x002fea000383ffff */
[----:B------:R-:W-:Y:S05]  /*8790*/  BRA `(.L_x_145) ;  /* 0xffffff9000087947 */ /* 0x000fea000383ffff */
.L_x_23:
[----:B-1----:R-:W-:-:S07]  /*87a0*/  MOV R2, UR33 ;  /* 0x0000002100027c02 */ /* 0x002fce0008000f00 */
.L_x_146:
[----:B-1----:R1:W2:Y:S02]  /*87b0*/  SYNCS.PHASECHK.TRANS64.TRYWAIT P0, [R2+URZ+0x88], R5 ;  /* 0x00008805020075a7 */ /* 0x0022a400080011ff */
[----:B--2---:R-:W-:Y:S05]  /*87c0*/  @!P0 NANOSLEEP.SYNCS 0x989680 ;  /* 0x009896800000895d */ /* 0x004fea0003900000 */
[----:B------:R-:W2:Y:S02]  /*87d0*/  @!P0 SYNCS.PHASECHK.TRANS64 P0, [R2+URZ+0x88], R5 ;  /* 0x00008805020085a7 */ /* 0x000ea400080010ff */
[----:B--2---:R-:W-:Y:S05]  /*87e0*/  @!P0 BRA `(.L_x_146) ;  /* 0xfffffffc00f08947 */ /* 0x004fea000383ffff */
[----:B------:R-:W-:Y:S05]  /*87f0*/  BRA `(.L_x_22) ;  /* 0xffffff90005c7947 */ /* 0x000fea000383ffff */
.L_x_29:
[----:B-1----:R-:W-:-:S07]  /*8800*/  MOV R2, UR25 ;  /* 0x0000001900027c02 */ /* 0x002fce0008000f00 */
.L_x_147:
[----:B-1----:R1:W2:Y:S02]  /*8810*/  SYNCS.PHASECHK.TRANS64.TRYWAIT P0, [R2+URZ+0x88], R5 ;  /* 0x00008805020075a7 */ /* 0x0022a400080011ff */
[----:B--2---:R-:W-:Y:S05]  /*8820*/  @!P0 NANOSLEEP.SYNCS 0x989680 ;  /* 0x009896800000895d */ /* 0x004fea0003900000 */
[----:B------:R-:W2:Y:S02]  /*8830*/  @!P0 SYNCS.PHASECHK.TRANS64 P0, [R2+URZ+0x88], R5 ;  /* 0x00008805020085a7 */ /* 0x000ea400080010ff */
[----:B--2---:R-:W-:Y:S05]  /*8840*/  @!P0 BRA `(.L_x_147) ;  /* 0xfffffffc00f08947 */ /* 0x004fea000383ffff */
[----:B------:R-:W-:Y:S05]  /*8850*/  BRA `(.L_x_28) ;  /* 0xffffff94001c7947 */ /* 0x000fea000383ffff */
.L_x_33:
[----:B-1----:R1:W2:Y:S02]  /*8860*/  SYNCS.PHASECHK.TRANS64.TRYWAIT P0, [R2+URZ+0x160], R3 ;  /* 0x00016003020075a7 */ /* 0x0022a400080011ff */
[----:B--2---:R-:W-:Y:S05]  /*8870*/  @!P0 NANOSLEEP.SYNCS 0x989680 ;  /* 0x009896800000895d */ /* 0x004fea0003900000 */
[----:B------:R-:W2:Y:S02]  /*8880*/  @!P0 SYNCS.PHASECHK.TRANS64 P0, [R2+URZ+0x160], R3 ;  /* 0x00016003020085a7 */ /* 0x000ea400080010ff */
[----:B--2---:R-:W-:Y:S05]  /*8890*/  @!P0 BRA `(.L_x_33) ;  /* 0xfffffffc00f08947 */ /* 0x004fea000383ffff */
[----:B------:R-:W-:Y:S05]  /*88a0*/  BRA `(.L_x_148) ;  /* 0xffffff9400c07947 */ /* 0x000fea000383ffff */
.L_x_37:
[----:B----4-:R-:W-:-:S07]  /*88b0*/  MOV R0, UR5 ;  /* 0x0000000500007c02 */ /* 0x010fce0008000f00 */
.L_x_149:
[----:B-1----:R1:W2:Y:S02]  /*88c0*/  SYNCS.PHASECHK.TRANS64.TRYWAIT P0, [R0+URZ], R3 ;  /* 0x00000003000075a7 */ /* 0x0022a400080011ff */
[----:B--2---:R-:W-:Y:S05]  /*88d0*/  @!P0 NANOSLEEP.SYNCS 0x989680 ;  /* 0x009896800000895d */ /* 0x004fea0003900000 */
[----:B------:R-:W2:Y:S02]  /*88e0*/  @!P0 SYNCS.PHASECHK.TRANS64 P0, [R0+URZ], R3 ;  /* 0x00000003000085a7 */ /* 0x000ea400080010ff */
[----:B--2---:R-:W-:Y:S05]  /*88f0*/  @!P0 BRA `(.L_x_149) ;  /* 0xfffffffc00f08947 */ /* 0x004fea000383ffff */
[----:B------:R-:W-:Y:S05]  /*8900*/  BRA `(.L_x_150) ;  /* 0xffffff9c00307947 */ /* 0x000fea000383ffff */
.L_x_38:
[----:B----4-:R-:W-:-:S07]  /*8910*/  MOV R0, UR5 ;  /* 0x0000000500007c02 */ /* 0x010fce0008000f00 */
.L_x_151:
[----:B-1----:R1:W2:Y:S02]  /*8920*/  SYNCS.PHASECHK.TRANS64.TRYWAIT P0, [R0+URZ], R3 ;  /* 0x00000003000075a7 */ /* 0x0022a400080011ff */
[----:B--2---:R-:W-:Y:S05]  /*8930*/  @!P0 NANOSLEEP.SYNCS 0x989680 ;  /* 0x009896800000895d */ /* 0x004fea0003900000 */
[----:B------:R-:W2:Y:S02]  /*8940*/  @!P0 SYNCS.PHASECHK.TRANS64 P0, [R0+URZ], R3 ;  /* 0x00000003000085a7 */ /* 0x000ea400080010ff */
[----:B--2---:R-:W-:Y:S05]  /*8950*/  @!P0 BRA `(.L_x_151) ;  /* 0xfffffffc00f08947 */ /* 0x004fea000383ffff */
[----:B------:R-:W-:Y:S05]  /*8960*/  BRA `(.L_x_152) ;  /* 0xffffff9c003c7947 */ /* 0x000fea000383ffff */
.L_x_39:
[----:B----4-:R-:W-:-:S07]  /*8970*/  MOV R0, UR5 ;  /* 0x0000000500007c02 */ /* 0x010fce0008000f00 */
.L_x_153:
[----:B-1----:R1:W2:Y:S02]  /*8980*/  SYNCS.PHASECHK.TRANS64.TRYWAIT P0, [R0+URZ], R3 ;  /* 0x00000003000075a7 */ /* 0x0022a400080011ff */
[----:B--2---:R-:W-:Y:S05]  /*8990*/  @!P0 NANOSLEEP.SYNCS 0x989680 ;  /* 0x009896800000895d */ /* 0x004fea0003900000 */
[----:B------:R-:W2:Y:S02]  /*89a0*/  @!P0 SYNCS.PHASECHK.TRANS64 P0, [R0+URZ], R3 ;  /* 0x00000003000085a7 */ /* 0x000ea400080010ff */
[----:B--2---:R-:W-:Y:S05]  /*89b0*/  @!P0 BRA `(.L_x_153) ;  /* 0xfffffffc00f08947 */ /* 0x004fea000383ffff */
[----:B------:R-:W-:Y:S05]  /*89c0*/  BRA `(.L_x_154) ;  /* 0xffffff9c00487947 */ /* 0x000fea000383ffff */
.L_x_40:
[----:B----4-:R-:W-:-:S07]  /*89d0*/  MOV R0, UR5 ;  /* 0x0000000500007c02 */ /* 0x010fce0008000f00 */
.L_x_155:
[----:B-1----:R1:W2:Y:S02]  /*89e0*/  SYNCS.PHASECHK.TRANS64.TRYWAIT P0, [R0+URZ], R3 ;  /* 0x00000003000075a7 */ /* 0x0022a400080011ff */
[----:B--2---:R-:W-:Y:S05]  /*89f0*/  @!P0 NANOSLEEP.SYNCS 0x989680 ;  /* 0x009896800000895d */ /* 0x004fea0003900000 */
[----:B------:R-:W2:Y:S02]  /*8a00*/  @!P0 SYNCS.PHASECHK.TRANS64 P0, [R0+URZ], R3 ;  /* 0x00000003000085a7 */ /* 0x000ea400080010ff */
[----:B--2---:R-:W-:Y:S05]  /*8a10*/  @!P0 BRA `(.L_x_155) ;  /* 0xfffffffc00f08947 */ /* 0x004fea000383ffff */
[----:B------:R-:W-:Y:S05]  /*8a20*/  BRA `(.L_x_156) ;  /* 0xffffff9c00547947 */ /* 0x000fea000383ffff */
.L_x_41:
[----:B----4-:R-:W-:-:S07]  /*8a30*/  MOV R0, UR5 ;  /* 0x0000000500007c02 */ /* 0x010fce0008000f00 */
.L_x_157:
[----:B-1----:R1:W2:Y:S02]  /*8a40*/  SYNCS.PHASECHK.TRANS64.TRYWAIT P0, [R0+URZ], R3 ;  /* 0x00000003000075a7 */ /* 0x0022a400080011ff */
[----:B--2---:R-:W-:Y:S05]  /*8a50*/  @!P0 NANOSLEEP.SYNCS 0x989680 ;  /* 0x009896800000895d */ /* 0x004fea0003900000 */
[----:B------:R-:W2:Y:S02]  /*8a60*/  @!P0 SYNCS.PHASECHK.TRANS64 P0, [R0+URZ], R3 ;  /* 0x00000003000085a7 */ /* 0x000ea400080010ff */
[----:B--2---:R-:W-:Y:S05]  /*8a70*/  @!P0 BRA `(.L_x_157) ;  /* 0xfffffffc00f08947 */ /* 0x004fea000383ffff */
[----:B------:R-:W-:Y:S05]  /*8a80*/  BRA `(.L_x_158) ;  /* 0xffffff9c00607947 */ /* 0x000fea000383ffff */
.L_x_42:
[----:B----4-:R-:W-:-:S07]  /*8a90*/  MOV R0, UR5 ;  /* 0x0000000500007c02 */ /* 0x010fce0008000f00 */
.L_x_159:
[----:B-1----:R1:W2:Y:S02]  /*8aa0*/  SYNCS.PHASECHK.TRANS64.TRYWAIT P0, [R0+URZ], R3 ;  /* 0x00000003000075a7 */ /* 0x0022a400080011ff */
[----:B--2---:R-:W-:Y:S05]  /*8ab0*/  @!P0 NANOSLEEP.SYNCS 0x989680 ;  /* 0x009896800000895d */ /* 0x004fea0003900000 */
[----:B------:R-:W2:Y:S02]  /*8ac0*/  @!P0 SYNCS.PHASECHK.TRANS64 P0, [R0+URZ], R3 ;  /* 0x00000003000085a7 */ /* 0x000ea400080010ff */
[----:B--2---:R-:W-:Y:S05]  /*8ad0*/  @!P0 BRA `(.L_x_159) ;  /* 0xfffffffc00f08947 */ /* 0x004fea000383ffff */
[----:B------:R-:W-:Y:S05]  /*8ae0*/  BRA `(.L_x_160) ;  /* 0xffffff9c006c7947 */ /* 0x000fea000383ffff */
.L_x_43:
[----:B----4-:R-:W-:-:S07]  /*8af0*/  MOV R0, UR5 ;  /* 0x0000000500007c02 */ /* 0x010fce0008000f00 */
.L_x_161:
[----:B-1----:R1:W2:Y:S02]  /*8b00*/  SYNCS.PHASECHK.TRANS64.TRYWAIT P0, [R0+URZ], R3 ;  /* 0x00000003000075a7 */ /* 0x0022a400080011ff */
[----:B--2---:R-:W-:Y:S05]  /*8b10*/  @!P0 NANOSLEEP.SYNCS 0x989680 ;  /* 0x009896800000895d */ /* 0x004fea0003900000 */
[----:B------:R-:W2:Y:S02]  /*8b20*/  @!P0 SYNCS.PHASECHK.TRANS64 P0, [R0+URZ], R3 ;  /* 0x00000003000085a7 */ /* 0x000ea400080010ff */
[----:B--2---:R-:W-:Y:S05]  /*8b30*/  @!P0 BRA `(.L_x_161) ;  /* 0xfffffffc00f08947 */ /* 0x004fea000383ffff */
[----:B------:R-:W-:Y:S05]  /*8b40*/  BRA `(.L_x_162) ;  /* 0xffffff9c00787947 */ /* 0x000fea000383ffff */
.L_x_44:
[----:B----4-:R-:W-:-:S07]  /*8b50*/  MOV R0, UR5 ;  /* 0x0000000500007c02 */ /* 0x010fce0008000f00 */
.L_x_163:
[----:B-1----:R1:W2:Y:S02]  /*8b60*/  SYNCS.PHASECHK.TRANS64.TRYWAIT P0, [R0+URZ], R3 ;  /* 0x00000003000075a7 */ /* 0x0022a400080011ff */
[----:B--2---:R-:W-:Y:S05]  /*8b70*/  @!P0 NANOSLEEP.SYNCS 0x989680 ;  /* 0x009896800000895d */ /* 0x004fea0003900000 */
[----:B------:R-:W2:Y:S02]  /*8b80*/  @!P0 SYNCS.PHASECHK.TRANS64 P0, [R0+URZ], R3 ;  /* 0x00000003000085a7 */ /* 0x000ea400080010ff */
[----:B--2---:R-:W-:Y:S05]  /*8b90*/  @!P0 BRA `(.L_x_163) ;  /* 0xfffffffc00f08947 */ /* 0x004fea000383ffff */
[----:B------:R-:W-:Y:S05]  /*8ba0*/  BRA `(.L_x_164) ;  /* 0xffffff9c00847947 */ /* 0x000fea000383ffff */
.L_x_45:
[----:B----4-:R-:W-:-:S07]  /*8bb0*/  MOV R0, UR5 ;  /* 0x0000000500007c02 */ /* 0x010fce0008000f00 */
.L_x_165:
[----:B-1----:R1:W2:Y:S02]  /*8bc0*/  SYNCS.PHASECHK.TRANS64.TRYWAIT P0, [R0+URZ], R3 ;  /* 0x00000003000075a7 */ /* 0x0022a400080011ff */
[----:B--2---:R-:W-:Y:S05]  /*8bd0*/  @!P0 NANOSLEEP.SYNCS 0x989680 ;  /* 0x009896800000895d */ /* 0x004fea0003900000 */
[----:B------:R-:W2:Y:S02]  /*8be0*/  @!P0 SYNCS.PHASECHK.TRANS64 P0, [R0+URZ], R3 ;  /* 0x00000003000085a7 */ /* 0x000ea400080010ff */
[----:B--2---:R-:W-:Y:S05]  /*8bf0*/  @!P0 BRA `(.L_x_165) ;  /* 0xfffffffc00f08947 */ /* 0x004fea000383ffff */
[----:B------:R-:W-:Y:S05]  /*8c00*/  BRA `(.L_x_166) ;  /* 0xffffff9c00907947 */ /* 0x000fea000383ffff */
.L_x_46:
[----:B----4-:R-:W-:-:S07]  /*8c10*/  MOV R0, UR5 ;  /* 0x0000000500007c02 */ /* 0x010fce0008000f00 */
.L_x_167:
[----:B-1----:R1:W2:Y:S02]  /*8c20*/  SYNCS.PHASECHK.TRANS64.TRYWAIT P0, [R0+URZ], R3 ;  /* 0x00000003000075a7 */ /* 0x0022a400080011ff */
[----:B--2---:R-:W-:Y:S05]  /*8c30*/  @!P0 NANOSLEEP.SYNCS 0x989680 ;  /* 0x009896800000895d */ /* 0x004fea0003900000 */
[----:B------:R-:W2:Y:S02]  /*8c40*/  @!P0 SYNCS.PHASECHK.TRANS64 P0, [R0+URZ], R3 ;  /* 0x00000003000085a7 */ /* 0x000ea400080010ff */
[----:B--2---:R-:W-:Y:S05]  /*8c50*/  @!P0 BRA `(.L_x_167) ;  /* 0xfffffffc00f08947 */ /* 0x004fea000383ffff */
[----:B------:R-:W-:Y:S05]  /*8c60*/  BRA `(.L_x_168) ;  /* 0xffffff9c009c7947 */ /* 0x000fea000383ffff */
.L_x_47:
[----:B----4-:R-:W-:-:S07]  /*8c70*/  MOV R0, UR5 ;  /* 0x0000000500007c02 */ /* 0x010fce0008000f00 */
.L_x_169:
[----:B-1----:R1:W2:Y:S02]  /*8c80*/  SYNCS.PHASECHK.TRANS64.TRYWAIT P0, [R0+URZ], R3 ;  /* 0x00000003000075a7 */ /* 0x0022a400080011ff */
[----:B--2---:R-:W-:Y:S05]  /*8c90*/  @!P0 NANOSLEEP.SYNCS 0x989680 ;  /* 0x009896800000895d */ /* 0x004fea0003900000 */
[----:B------:R-:W2:Y:S02]  /*8ca0*/  @!P0 SYNCS.PHASECHK.TRANS64 P0, [R0+URZ], R3 ;  /* 0x00000003000085a7 */ /* 0x000ea400080010ff */
[----:B--2---:R-:W-:Y:S05]  /*8cb0*/  @!P0 BRA `(.L_x_169) ;  /* 0xfffffffc00f08947 */ /* 0x004fea000383ffff */
[----:B------:R-:W-:Y:S05]  /*8cc0*/  BRA `(.L_x_170) ;  /* 0xffffff9c00a87947 */ /* 0x000fea000383ffff */
.L_x_48:
[----:B----4-:R-:W-:-:S07]  /*8cd0*/  MOV R0, UR5 ;  /* 0x0000000500007c02 */ /* 0x010fce0008000f00 */
.L_x_171:
[----:B-1----:R1:W2:Y:S02]  /*8ce0*/  SYNCS.PHASECHK.TRANS64.TRYWAIT P0, [R0+URZ], R3 ;  /* 0x00000003000075a7 */ /* 0x0022a400080011ff */
[----:B--2---:R-:W-:Y:S05]  /*8cf0*/  @!P0 NANOSLEEP.SYNCS 0x989680 ;  /* 0x009896800000895d */ /* 0x004fea0003900000 */
[----:B------:R-:W2:Y:S02]  /*8d00*/  @!P0 SYNCS.PHASECHK.TRANS64 P0, [R0+URZ], R3 ;  /* 0x00000003000085a7 */ /* 0x000ea400080010ff */
[----:B--2---:R-:W-:Y:S05]  /*8d10*/  @!P0 BRA `(.L_x_171) ;  /* 0xfffffffc00f08947 */ /* 0x004fea000383ffff */
[----:B------:R-:W-:Y:S05]  /*8d20*/  BRA `(.L_x_172) ;  /* 0xffffff9c00b47947 */ /* 0x000fea000383ffff */
.L_x_49:
[----:B----4-:R-:W-:-:S07]  /*8d30*/  MOV R0, UR5 ;  /* 0x0000000500007c02 */ /* 0x010fce0008000f00 */
.L_x_173:
[----:B-1----:R1:W2:Y:S02]  /*8d40*/  SYNCS.PHASECHK.TRANS64.TRYWAIT P0, [R0+URZ], R3 ;  /* 0x00000003000075a7 */ /* 0x0022a400080011ff */
[----:B--2---:R-:W-:Y:S05]  /*8d50*/  @!P0 NANOSLEEP.SYNCS 0x989680 ;  /* 0x009896800000895d */ /* 0x004fea0003900000 */
[----:B------:R-:W2:Y:S02]  /*8d60*/  @!P0 SYNCS.PHASECHK.TRANS64 P0, [R0+URZ], R3 ;  /* 0x00000003000085a7 */ /* 0x000ea400080010ff */
[----:B--2---:R-:W-:Y:S05]  /*8d70*/  @!P0 BRA `(.L_x_173) ;  /* 0xfffffffc00f08947 */ /* 0x004fea000383ffff */
[----:B------:R-:W-:Y:S05]  /*8d80*/  BRA `(.L_x_174) ;  /* 0xffffff9c00c07947 */ /* 0x000fea000383ffff */
.L_x_50:
[----:B----4-:R-:W-:-:S07]  /*8d90*/  MOV R0, UR5 ;  /* 0x0000000500007c02 */ /* 0x010fce0008000f00 */
.L_x_175:
[----:B-1----:R1:W2:Y:S02]  /*8da0*/  SYNCS.PHASECHK.TRANS64.TRYWAIT P0, [R0+URZ], R3 ;  /* 0x00000003000075a7 */ /* 0x0022a400080011ff */
[----:B--2---:R-:W-:Y:S05]  /*8db0*/  @!P0 NANOSLEEP.SYNCS 0x989680 ;  /* 0x009896800000895d */ /* 0x004fea0003900000 */
[----:B------:R-:W2:Y:S02]  /*8dc0*/  @!P0 SYNCS.PHASECHK.TRANS64 P0, [R0+URZ], R3 ;  /* 0x00000003000085a7 */ /* 0x000ea400080010ff */
[----:B--2---:R-:W-:Y:S05]  /*8dd0*/  @!P0 BRA `(.L_x_175) ;  /* 0xfffffffc00f08947 */ /* 0x004fea000383ffff */
[----:B------:R-:W-:Y:S05]  /*8de0*/  BRA `(.L_x_176) ;  /* 0xffffff9c00cc7947 */ /* 0x000fea000383ffff */
.L_x_51:
[----:B----4-:R-:W-:-:S07]  /*8df0*/  MOV R0, UR5 ;  /* 0x0000000500007c02 */ /* 0x010fce0008000f00 */
.L_x_177:
[----:B-1----:R1:W2:Y:S02]  /*8e00*/  SYNCS.PHASECHK.TRANS64.TRYWAIT P0, [R0+URZ], R3 ;  /* 0x00000003000075a7 */ /* 0x0022a400080011ff */
[----:B--2---:R-:W-:Y:S05]  /*8e10*/  @!P0 NANOSLEEP.SYNCS 0x989680 ;  /* 0x009896800000895d */ /* 0x004fea0003900000 */
[----:B------:R-:W2:Y:S02]  /*8e20*/  @!P0 SYNCS.PHASECHK.TRANS64 P0, [R0+URZ], R3 ;  /* 0x00000003000085a7 */ /* 0x000ea400080010ff */
[----:B--2---:R-:W-:Y:S05]  /*8e30*/  @!P0 BRA `(.L_x_177) ;  /* 0xfffffffc00f08947 */ /* 0x004fea000383ffff */
[----:B------:R-:W-:Y:S05]  /*8e40*/  BRA `(.L_x_178) ;  /* 0xffffff9c00d87947 */ /* 0x000fea000383ffff */
.L_x_52:
[----:B----4-:R-:W-:-:S07]  /*8e50*/  MOV R0, UR5 ;  /* 0x0000000500007c02 */ /* 0x010fce0008000f00 */
.L_x_179:
[----:B-1----:R1:W2:Y:S02]  /*8e60*/  SYNCS.PHASECHK.TRANS64.TRYWAIT P0, [R0+URZ], R3 ;  /* 0x00000003000075a7 */ /* 0x0022a400080011ff */
[----:B--2---:R-:W-:Y:S05]  /*8e70*/  @!P0 NANOSLEEP.SYNCS 0x989680 ;  /* 0x009896800000895d */ /* 0x004fea0003900000 */
[----:B------:R-:W2:Y:S02]  /*8e80*/  @!P0 SYNCS.PHASECHK.TRANS64 P0, [R0+URZ], R3 ;  /* 0x00000003000085a7 */ /* 0x000ea400080010ff */
[----:B--2---:R-:W-:Y:S05]  /*8e90*/  @!P0 BRA `(.L_x_179) ;  /* 0xfffffffc00f08947 */ /* 0x004fea000383ffff */
[----:B------:R-:W-:Y:S05]  /*8ea0*/  BRA `(.L_x_180) ;  /* 0xffffff9c00e47947 */ /* 0x000fea000383ffff */
.L_x_55:
[----:B-1----:R1:W2:Y:S02]  /*8eb0*/  SYNCS.PHASECHK.TRANS64.TRYWAIT P0, [R0+URZ+0x1c0], R5 ;  /* 0x0001c005000075a7 */ /* 0x0022a400080011ff */
[----:B--2---:R-:W-:Y:S05]  /*8ec0*/  @!P0 NANOSLEEP.SYNCS 0x989680 ;  /* 0x009896800000895d */ /* 0x004fea0003900000 */
[----:B------:R-:W2:Y:S02]  /*8ed0*/  @!P0 SYNCS.PHASECHK.TRANS64 P0, [R0+URZ+0x1c0], R5 ;  /* 0x0001c005000085a7 */ /* 0x000ea400080010ff */
[----:B--2---:R-:W-:Y:S05]  /*8ee0*/  @!P0 BRA `(.L_x_55) ;  /* 0xfffffffc00f08947 */ /* 0x004fea000383ffff */
[----:B------:R-:W-:Y:S05]  /*8ef0*/  BRA `(.L_x_181) ;  /* 0xffffffa000407947 */ /* 0x000fea000383ffff */
.L_x_56:
[----:B------:R-:W-:-:S07]  /*8f00*/  MOV R0, UR5 ;  /* 0x0000000500007c02 */ /* 0x000fce0008000f00 */
.L_x_182:
[----:B-1----:R1:W2:Y:S02]  /*8f10*/  SYNCS.PHASECHK.TRANS64.TRYWAIT P0, [R0+URZ+0x170], R5 ;  /* 0x00017005000075a7 */ /* 0x0022a400080011ff */
[----:B--2---:R-:W-:Y:S05]  /*8f20*/  @!P0 NANOSLEEP.SYNCS 0x989680 ;  /* 0x009896800000895d */ /* 0x004fea0003900000 */
[----:B------:R-:W2:Y:S02]  /*8f30*/  @!P0 SYNCS.PHASECHK.TRANS64 P0, [R0+URZ+0x170], R5 ;  /* 0x00017005000085a7 */ /* 0x000ea400080010ff */
[----:B--2---:R-:W-:Y:S05]  /*8f40*/  @!P0 BRA `(.L_x_182) ;  /* 0xfffffffc00f08947 */ /* 0x004fea000383ffff */
[----:B------:R-:W-:Y:S05]  /*8f50*/  BRA `(.L_x_183) ;  /* 0xffffffa000507947 */ /* 0x000fea000383ffff */
.L_x_57:
[----:B-1----:R1:W2:Y:S02]  /*8f60*/  SYNCS.PHASECHK.TRANS64.TRYWAIT P1, [R0+URZ+0x160], R5 ;  /* 0x00016005000075a7 */ /* 0x0022a400080211ff */
[----:B--2---:R-:W-:Y:S05]  /*8f70*/  @!P1 NANOSLEEP.SYNCS 0x989680 ;  /* 0x009896800000995d */ /* 0x004fea0003900000 */
[----:B------:R-:W2:Y:S02]  /*8f80*/  @!P1 SYNCS.PHASECHK.TRANS64 P1, [R0+URZ+0x160], R5 ;  /* 0x00016005000095a7 */ /* 0x000ea400080210ff */
[----:B--2---:R-:W-:Y:S05]  /*8f90*/  @!P1 BRA `(.L_x_57) ;  /* 0xfffffffc00f09947 */ /* 0x004fea000383ffff */
[----:B------:R-:W-:Y:S05]  /*8fa0*/  BRA `(.L_x_184) ;  /* 0xffffffa000807947 */ /* 0x000fea000383ffff */
.L_x_60:
[----:B------:R-:W-:-:S07]  /*8fb0*/  MOV R0, UR5 ;  /* 0x0000000500007c02 */ /* 0x000fce0008000f00 */
.L_x_185:
[----:B-1----:R1:W2:Y:S02]  /*8fc0*/  SYNCS.PHASECHK.TRANS64.TRYWAIT P0, [R0+URZ+0x170], R3 ;  /* 0x00017003000075a7 */ /* 0x0022a400080011ff */
[----:B--2---:R-:W-:Y:S05]  /*8fd0*/  @!P0 NANOSLEEP.SYNCS 0x989680 ;  /* 0x009896800000895d */ /* 0x004fea0003900000 */
[----:B------:R-:W2:Y:S02]  /*8fe0*/  @!P0 SYNCS.PHASECHK.TRANS64 P0, [R0+URZ+0x170], R3 ;  /* 0x00017003000085a7 */ /* 0x000ea400080010ff */
[----:B--2---:R-:W-:Y:S05]  /*8ff0*/  @!P0 BRA `(.L_x_185) ;  /* 0xfffffffc00f08947 */ /* 0x004fea000383ffff */
[----:B------:R-:W-:Y:S05]  /*9000*/  BRA `(.L_x_59) ;  /* 0xffffffa000d47947 */ /* 0x000fea000383ffff */
.L_x_67:
[----:B-1----:R1:W2:Y:S02]  /*9010*/  SYNCS.PHASECHK.TRANS64.TRYWAIT P1, [R0+URZ+0x160], R5 ;  /* 0x00016005000075a7 */ /* 0x0022a400080211ff */
[----:B--2---:R-:W-:Y:S05]  /*9020*/  @!P1 NANOSLEEP.SYNCS 0x989680 ;  /* 0x009896800000995d */ /* 0x004fea0003900000 */
[----:B------:R-:W2:Y:S02]  /*9030*/  @!P1 SYNCS.PHASECHK.TRANS64 P1, [R0+URZ+0x160], R5 ;  /* 0x00016005000095a7 */ /* 0x000ea400080210ff */
[----:B--2---:R-:W-:Y:S05]  /*9040*/  @!P1 BRA `(.L_x_67) ;  /* 0xfffffffc00f09947 */ /* 0x004fea000383ffff */
[----:B------:R-:W-:Y:S05]  /*9050*/  BRA `(.L_x_186) ;  /* 0xffffffa800307947 */ /* 0x000fea000383ffff */
.L_x_68:
[----:B------:R-:W-:-:S07]  /*9060*/  MOV R3, UR8 ;  /* 0x0000000800037c02 */ /* 0x000fce0008000f00 */
.L_x_187:
[----:B-1----:R1:W2:Y:S02]  /*9070*/  SYNCS.PHASECHK.TRANS64.TRYWAIT P0, [R3+URZ+0x1a0], R0 ;  /* 0x0001a000030075a7 */ /* 0x0022a400080011ff */
[----:B--2---:R-:W-:Y:S05]  /*9080*/  @!P0 NANOSLEEP.SYNCS 0x989680 ;  /* 0x009896800000895d */ /* 0x004fea0003900000 */
[----:B------:R-:W2:Y:S02]  /*9090*/  @!P0 SYNCS.PHASECHK.TRANS64 P0, [R3+URZ+0x1a0], R0 ;  /* 0x0001a000030085a7 */ /* 0x000ea400080010ff */
[----:B--2---:R-:W-:Y:S05]  /*90a0*/  @!P0 BRA `(.L_x_187) ;  /* 0xfffffffc00f08947 */ /* 0x004fea000383ffff */
[----:B------:R-:W-:Y:S05]  /*90b0*/  BRA `(.L_x_188) ;  /* 0xffffffa800807947 */ /* 0x000fea000383ffff */
.L_x_71:
[----:B------:R-:W-:Y:S07]  /*90c0*/  MOV R0, UR7 ;  /* 0x0000000700007c02 */ /* 0x000fee0008000f00 */
.L_x_189:
[----:B-1----:R1:W2:Y:S02]  /*90d0*/  SYNCS.PHASECHK.TRANS64.TRYWAIT P0, [R0+URZ], R3 ;  /* 0x00000003000075a7 */ /* 0x0022a400080011ff */
[----:B--2---:R-:W-:Y:S05]  /*90e0*/  @!P0 NANOSLEEP.SYNCS 0x989680 ;  /* 0x009896800000895d */ /* 0x004fea0003900000 */
[----:B------:R-:W2:Y:S02]  /*90f0*/  @!P0 SYNCS.PHASECHK.TRANS64 P0, [R0+URZ], R3 ;  /* 0x00000003000085a7 */ /* 0x000ea400080010ff */
[----:B--2---:R-:W-:Y:S05]  /*9100*/  @!P0 BRA `(.L_x_189) ;  /* 0xfffffffc00f08947 */ /* 0x004fea000383ffff */
[----:B------:R-:W-:Y:S05]  /*9110*/  BRA `(.L_x_70) ;  /* 0xffffffa8009c7947 */ /* 0x000fea000383ffff */
.L_x_74:
[----:B------:R-:W-:-:S07]  /*9120*/  MOV R0, UR5 ;  /* 0x0000000500007c02 */ /* 0x000fce0008000f00 */
.L_x_190:
[----:B--2---:R2:W3:Y:S02]  /*9130*/  SYNCS.PHASECHK.TRANS64.TRYWAIT P0, [R0+URZ], R3 ;  /* 0x00000003000075a7 */ /* 0x0044e400080011ff */
[----:B---3--:R-:W-:Y:S05]  /*9140*/  @!P0 NANOSLEEP.SYNCS 0x989680 ;  /* 0x009896800000895d */ /* 0x008fea0003900000 */
[----:B------:R-:W3:Y:S02]  /*9150*/  @!P0 SYNCS.PHASECHK.TRANS64 P0, [R0+URZ], R3 ;  /* 0x00000003000085a7 */ /* 0x000ee400080010ff */
[----:B---3--:R-:W-:Y:S05]  /*9160*/  @!P0 BRA `(.L_x_190) ;  /* 0xfffffffc00f08947 */ /* 0x008fea000383ffff */
[----:B------:R-:W-:Y:S05]  /*9170*/  BRA `(.L_x_191) ;  /* 0xffffffac00507947 */ /* 0x000fea000383ffff */
.L_x_75:
[----:B------:R-:W-:-:S07]  /*9180*/  MOV R0, UR5 ;  /* 0x0000000500007c02 */ /* 0x000fce0008000f00 */
.L_x_192:
[----:B-1----:R1:W2:Y:S02]  /*9190*/  SYNCS.PHASECHK.TRANS64.TRYWAIT P0, [R0+URZ], R3 ;  /* 0x00000003000075a7 */ /* 0x0022a400080011ff */
[----:B--2---:R-:W-:Y:S05]  /*91a0*/  @!P0 NANOSLEEP.SYNCS 0x989680 ;  /* 0x009896800000895d */ /* 0x004fea0003900000 */
[----:B------:R-:W2:Y:S02]  /*91b0*/  @!P0 SYNCS.PHASECHK.TRANS64 P0, [R0+URZ], R3 ;  /* 0x00000003000085a7 */ /* 0x000ea400080010ff */
[----:B--2---:R-:W-:Y:S05]  /*91c0*/  @!P0 BRA `(.L_x_192) ;  /* 0xfffffffc00f08947 */ /* 0x004fea000383ffff */
[----:B------:R-:W-:Y:S05]  /*91d0*/  BRA `(.L_x_193) ;  /* 0xffffffac005c7947 */ /* 0x000fea000383ffff */
.L_x_76:
[----:B------:R-:W-:-:S07]  /*91e0*/  MOV R0, UR5 ;  /* 0x0000000500007c02 */ /* 0x000fce0008000f00 */
.L_x_194:
[----:B-1----:R1:W2:Y:S02]  /*91f0*/  SYNCS.PHASECHK.TRANS64.TRYWAIT P0, [R0+URZ], R3 ;  /* 0x00000003000075a7 */ /* 0x0022a400080011ff */
[----:B--2---:R-:W-:Y:S05]  /*9200*/  @!P0 NANOSLEEP.SYNCS 0x989680 ;  /* 0x009896800000895d */ /* 0x004fea0003900000 */
[----:B------:R-:W2:Y:S02]  /*9210*/  @!P0 SYNCS.PHASECHK.TRANS64 P0, [R0+URZ], R3 ;  /* 0x00000003000085a7 */ /* 0x000ea400080010ff */
[----:B--2---:R-:W-:Y:S05]  /*9220*/  @!P0 BRA `(.L_x_194) ;  /* 0xfffffffc00f08947 */ /* 0x004fea000383ffff */
[----:B------:R-:W-:Y:S05]  /*9230*/  BRA `(.L_x_195) ;  /* 0xffffffac00687947 */ /* 0x000fea000383ffff */
.L_x_77:
[----:B------:R-:W-:-:S07]  /*9240*/  MOV R0, UR7 ;  /* 0x0000000700007c02 */ /* 0x000fce0008000f00 */
.L_x_196:
[----:B-1----:R1:W2:Y:S02]  /*9250*/  SYNCS.PHASECHK.TRANS64.TRYWAIT P0, [R0+URZ], R3 ;  /* 0x00000003000075a7 */ /* 0x0022a400080011ff */
[----:B--2---:R-:W-:Y:S05]  /*9260*/  @!P0 NANOSLEEP.SYNCS 0x989680 ;  /* 0x009896800000895d */ /* 0x004fea0003900000 */
[----:B------:R-:W2:Y:S02]  /*9270*/  @!P0 SYNCS.PHASECHK.TRANS64 P0, [R0+URZ], R3 ;  /* 0x00000003000085a7 */ /* 0x000ea400080010ff */
[----:B--2---:R-:W-:Y:S05]  /*9280*/  @!P0 BRA `(.L_x_196) ;  /* 0xfffffffc00f08947 */ /* 0x004fea000383ffff */
[----:B------:R-:W-:Y:S05]  /*9290*/  BRA `(.L_x_197) ;  /* 0xffffffac00747947 */ /* 0x000fea000383ffff */
.L_x_82:
[----:B--2---:R2:W3:Y:S02]  /*92a0*/  SYNCS.PHASECHK.TRANS64.TRYWAIT P0, [R0+URZ+0x160], R3 ;  /* 0x00016003000075a7 */ /* 0x0044e400080011ff */
[----:B---3--:R-:W-:Y:S05]  /*92b0*/  @!P0 NANOSLEEP.SYNCS 0x989680 ;  /* 0x009896800000895d */ /* 0x008fea0003900000 */
[----:B------:R-:W3:Y:S02]  /*92c0*/  @!P0 SYNCS.PHASECHK.TRANS64 P0, [R0+URZ+0x160], R3 ;  /* 0x00016003000085a7 */ /* 0x000ee400080010ff */
[----:B---3--:R-:W-:Y:S05]  /*92d0*/  @!P0 BRA `(.L_x_82) ;  /* 0xfffffffc00f08947 */ /* 0x008fea000383ffff */
[----:B------:R-:W-:Y:S05]  /*92e0*/  BRA `(.L_x_198) ;  /* 0xffffffb000807947 */ /* 0x000fea000383ffff */
.L_x_85:
[----:B------:R-:W-:Y:S07]  /*92f0*/  MOV R0, UR7 ;  /* 0x0000000700007c02 */ /* 0x000fee0008000f00 */
.L_x_199:
[----:B--2---:R2:W3:Y:S02]  /*9300*/  SYNCS.PHASECHK.TRANS64.TRYWAIT P0, [R0+URZ+0x158], R3 ;  /* 0x00015803000075a7 */ /* 0x0044e400080011ff */
[----:B---3--:R-:W-:Y:S05]  /*9310*/  @!P0 NANOSLEEP.SYNCS 0x989680 ;  /* 0x009896800000895d */ /* 0x008fea0003900000 */
[----:B------:R-:W3:Y:S02]  /*9320*/  @!P0 SYNCS.PHASECHK.TRANS64 P0, [R0+URZ+0x158], R3 ;  /* 0x00015803000085a7 */ /* 0x000ee400080010ff */
[----:B---3--:R-:W-:Y:S05]  /*9330*/  @!P0 BRA `(.L_x_199) ;  /* 0xfffffffc00f08947 */ /* 0x008fea000383ffff */
[----:B------:R-:W-:Y:S05]  /*9340*/  BRA `(.L_x_84) ;  /* 0xffffffb400607947 */ /* 0x000fea000383ffff */
.L_x_88:
[----:B------:R-:W-:Y:S07]  /*9350*/  MOV R3, UR7 ;  /* 0x0000000700037c02 */ /* 0x000fee0008000f00 */
.L_x_200:
[----:B-1----:R1:W2:Y:S02]  /*9360*/  SYNCS.PHASECHK.TRANS64.TRYWAIT P0, [R3+URZ+0x130], R12 ;  /* 0x0001300c030075a7 */ /* 0x0022a400080011ff */
[----:B--2---:R-:W-:Y:S05]  /*9370*/  @!P0 NANOSLEEP.SYNCS 0x989680 ;  /* 0x009896800000895d */ /* 0x004fea0003900000 */
[----:B------:R-:W2:Y:S02]  /*9380*/  @!P0 SYNCS.PHASECHK.TRANS64 P0, [R3+URZ+0x130], R12 ;  /* 0x0001300c030085a7 */ /* 0x000ea400080010ff */
[----:B--2---:R-:W-:Y:S05]  /*9390*/  @!P0 BRA `(.L_x_200) ;  /* 0xfffffffc00f08947 */ /* 0x004fea000383ffff */
[----:B------:R-:W-:Y:S05]  /*93a0*/  BRA `(.L_x_201) ;  /* 0xffffffb400d87947 */ /* 0x000fea000383ffff */
.L_x_89:
[----:B-1----:R-:W-:Y:S07]  /*93b0*/  MOV R3, UR7 ;  /* 0x0000000700037c02 */ /* 0x002fee0008000f00 */
.L_x_202:
[----:B-1----:R1:W2:Y:S02]  /*93c0*/  SYNCS.PHASECHK.TRANS64.TRYWAIT P0, [R3+URZ+0x138], R12 ;  /* 0x0001380c030075a7 */ /* 0x0022a400080011ff */
[----:B--2---:R-:W-:Y:S05]  /*93d0*/  @!P0 NANOSLEEP.SYNCS 0x989680 ;  /* 0x009896800000895d */ /* 0x004fea0003900000 */
[----:B------:R-:W2:Y:S02]  /*93e0*/  @!P0 SYNCS.PHASECHK.TRANS64 P0, [R3+URZ+0x138], R12 ;  /* 0x0001380c030085a7 */ /* 0x000ea400080010ff */
[----:B--2---:R-:W-:Y:S05]  /*93f0*/  @!P0 BRA `(.L_x_202) ;  /* 0xfffffffc00f08947 */ /* 0x004fea000383ffff */
[----:B------:R-:W-:Y:S05]  /*9400*/  BRA `(.L_x_203) ;  /* 0xffffffb800147947 */ /* 0x000fea000383ffff */
.L_x_90:
[----:B-1----:R-:W-:Y:S07]  /*9410*/  MOV R3, UR7 ;  /* 0x0000000700037c02 */ /* 0x002fee0008000f00 */
.L_x_204:
[----:B-1----:R1:W2:Y:S02]  /*9420*/  SYNCS.PHASECHK.TRANS64.TRYWAIT P0, [R3+URZ+0x140], R12 ;  /* 0x0001400c030075a7 */ /* 0x0022a400080011ff */
[----:B--2---:R-:W-:Y:S05]  /*9430*/  @!P0 NANOSLEEP.SYNCS 0x989680 ;  /* 0x009896800000895d */ /* 0x004fea0003900000 */
[----:B------:R-:W2:Y:S02]  /*9440*/  @!P0 SYNCS.PHASECHK.TRANS64 P0, [R3+URZ+0x140], R12 ;  /* 0x0001400c030085a7 */ /* 0x000ea400080010ff */
[----:B--2---:R-:W-:Y:S05]  /*9450*/  @!P0 BRA `(.L_x_204) ;  /* 0xfffffffc00f08947 */ /* 0x004fea000383ffff */
[----:B------:R-:W-:Y:S05]  /*9460*/  BRA `(.L_x_205) ;  /* 0xffffffb8005c7947 */ /* 0x000fea000383ffff */
.L_x_91:
[----:B------:R-:W-:Y:S07]  /*9470*/  MOV R3, UR7 ;  /* 0x0000000700037c02 */ /* 0x000fee0008000f00 */
.L_x_206:
[----:B-1----:R1:W2:Y:S02]  /*9480*/  SYNCS.PHASECHK.TRANS64.TRYWAIT P0, [R3+URZ+0x148], R12 ;  /* 0x0001480c030075a7 */ /* 0x0022a400080011ff */
[----:B--2---:R-:W-:Y:S05]  /*9490*/  @!P0 NANOSLEEP.SYNCS 0x989680 ;  /* 0x009896800000895d */ /* 0x004fea0003900000 */
[----:B------:R-:W2:Y:S02]  /*94a0*/  @!P0 SYNCS.PHASECHK.TRANS64 P0, [R3+URZ+0x148], R12 ;  /* 0x0001480c030085a7 */ /* 0x000ea400080010ff */
[----:B--2---:R-:W-:Y:S05]  /*94b0*/  @!P0 BRA `(.L_x_206) ;  /* 0xfffffffc00f08947 */ /* 0x004fea000383ffff */
[----:B------:R-:W-:Y:S05]  /*94c0*/  BRA `(.L_x_207) ;  /* 0xffffffb800e47947 */ /* 0x000fea000383ffff */
.L_x_93:
[----:B------:R-:W-:-:S07]  /*94d0*/  MOV R0, UR7 ;  /* 0x0000000700007c02 */ /* 0x000fce0008000f00 */
.L_x_208:
[----:B-1----:R1:W3:Y:S02]  /*94e0*/  SYNCS.PHASECHK.TRANS64.TRYWAIT P0, [R0+URZ+0x130], R3 ;  /* 0x00013003000075a7 */ /* 0x0022e400080011ff */
[----:B---3--:R-:W-:Y:S05]  /*94f0*/  @!P0 NANOSLEEP.SYNCS 0x989680 ;  /* 0x009896800000895d */ /* 0x008fea0003900000 */
[----:B------:R-:W3:Y:S02]  /*9500*/  @!P0 SYNCS.PHASECHK.TRANS64 P0, [R0+URZ+0x130], R3 ;  /* 0x00013003000085a7 */ /* 0x000ee400080010ff */
[----:B---3--:R-:W-:Y:S05]  /*9510*/  @!P0 BRA `(.L_x_208) ;  /* 0xfffffffc00f08947 */ /* 0x008fea000383ffff */
[----:B------:R-:W-:Y:S05]  /*9520*/  BRA `(.L_x_209) ;  /* 0xffffffbc00547947 */ /* 0x000fea000383ffff */
.L_x_94:
[----:B-1----:R-:W-:-:S07]  /*9530*/  MOV R0, UR7 ;  /* 0x0000000700007c02 */ /* 0x002fce0008000f00 */
.L_x_210:
[----:B-1----:R1:W3:Y:S02]  /*9540*/  SYNCS.PHASECHK.TRANS64.TRYWAIT P0, [R0+URZ+0x138], R3 ;  /* 0x00013803000075a7 */ /* 0x0022e400080011ff */
[----:B---3--:R-:W-:Y:S05]  /*9550*/  @!P0 NANOSLEEP.SYNCS 0x989680 ;  /* 0x009896800000895d */ /* 0x008fea0003900000 */
[----:B------:R-:W3:Y:S02]  /*9560*/  @!P0 SYNCS.PHASECHK.TRANS64 P0, [R0+URZ+0x138], R3 ;  /* 0x00013803000085a7 */ /* 0x000ee400080010ff */
[----:B---3--:R-:W-:Y:S05]  /*9570*/  @!P0 BRA `(.L_x_210) ;  /* 0xfffffffc00f08947 */ /* 0x008fea000383ffff */
[----:B------:R-:W-:Y:S05]  /*9580*/  BRA `(.L_x_211) ;  /* 0xffffffbc00447947 */ /* 0x000fea000383ffff */
.L_x_95:
[----:B-1----:R-:W-:-:S07]  /*9590*/  MOV R0, UR7 ;  /* 0x0000000700007c02 */ /* 0x002fce0008000f00 */
.L_x_212:
[----:B-1----:R1:W3:Y:S02]  /*95a0*/  SYNCS.PHASECHK.TRANS64.TRYWAIT P0, [R0+URZ+0x140], R3 ;  /* 0x00014003000075a7 */ /* 0x0022e400080011ff */
[----:B---3--:R-:W-:Y:S05]  /*95b0*/  @!P0 NANOSLEEP.SYNCS 0x989680 ;  /* 0x009896800000895d */ /* 0x008fea0003900000 */
[----:B------:R-:W3:Y:S02]  /*95c0*/  @!P0 SYNCS.PHASECHK.TRANS64 P0, [R0+URZ+0x140], R3 ;  /* 0x00014003000085a7 */ /* 0x000ee400080010ff */
[----:B---3--:R-:W-:Y:S05]  /*95d0*/  @!P0 BRA `(.L_x_212) ;  /* 0xfffffffc00f08947 */ /* 0x008fea000383ffff */
[----:B------:R-:W-:Y:S05]  /*95e0*/  BRA `(.L_x_213) ;  /* 0xffffffbc00347947 */ /* 0x000fea000383ffff */
.L_x_97:
[----:B--2---:R2:W4:Y:S02]  /*95f0*/  SYNCS.PHASECHK.TRANS64.TRYWAIT P0, [R0+URZ+0x160], R3 ;  /* 0x00016003000075a7 */ /* 0x00452400080011ff */
[----:B----4-:R-:W-:Y:S05]  /*9600*/  @!P0 NANOSLEEP.SYNCS 0x989680 ;  /* 0x009896800000895d */ /* 0x010fea0003900000 */
[----:B------:R-:W4:Y:S02]  /*9610*/  @!P0 SYNCS.PHASECHK.TRANS64 P0, [R0+URZ+0x160], R3 ;  /* 0x00016003000085a7 */ /* 0x000f2400080010ff */
[----:B----4-:R-:W-:Y:S05]  /*9620*/  @!P0 BRA `(.L_x_97) ;  /* 0xfffffffc00f08947 */ /* 0x010fea000383ffff */
[----:B------:R-:W-:Y:S05]  /*9630*/  BRA `(.L_x_214) ;  /* 0xffffffc000087947 */ /* 0x000fea000383ffff */
.L_x_108:
[----:B-1----:R-:W-:Y:S04]  /*9640*/  MOV R2, UR48 ;  /* 0x0000003000027c02 */ /* 0x002fe80008000f00 */
[----:B------:R1:W3:Y:S03]  /*9650*/  SYNCS.PHASECHK.TRANS64.TRYWAIT P1, [R2+URZ+0x110], R3 ;  /* 0x00011003020075a7 */ /* 0x0002e600080211ff */
[----:B---3--:R-:W-:Y:S05]  /*9660*/  @!P1 NANOSLEEP.SYNCS 0x989680 ;  /* 0x009896800000995d */ /* 0x008fea0003900000 */
[----:B------:R-:W3:Y:S02]  /*9670*/  @!P1 SYNCS.PHASECHK.TRANS64 P1, [R2+URZ+0x110], R3 ;  /* 0x00011003020095a7 */ /* 0x000ee400080210ff */
[----:B---3--:R-:W-:Y:S05]  /*9680*/  @!P1 BRA `(.L_x_108) ;  /* 0xfffffffc00ec9947 */ /* 0x008fea000383ffff */
[----:B------:R-:W-:Y:S05]  /*9690*/  BRA `(.L_x_107) ;  /* 0xffffffcc00147947 */ /* 0x000fea000383ffff */
.L_x_110:
[----:B-1----:R1:W4:Y:S02]  /*96a0*/  SYNCS.PHASECHK.TRANS64.TRYWAIT P0, [R79+URZ+0x180], R0 ;  /* 0x000180004f0075a7 */ /* 0x00232400080011ff */
[----:B----4-:R-:W-:Y:S05]  /*96b0*/  @!P0 NANOSLEEP.SYNCS 0x989680 ;  /* 0x009896800000895d */ /* 0x010fea0003900000 */
[----:B------:R-:W4:Y:S02]  /*96c0*/  @!P0 SYNCS.PHASECHK.TRANS64 P0, [R79+URZ+0x180], R0 ;  /* 0x000180004f0085a7 */ /* 0x000f2400080010ff */
[----:B----4-:R-:W-:Y:S05]  /*96d0*/  @!P0 BRA `(.L_x_110) ;  /* 0xfffffffc00f08947 */ /* 0x010fea000383ffff */
[----:B------:R-:W-:Y:S05]  /*96e0*/  BRA `(.L_x_109) ;  /* 0xffffffcc00387947 */ /* 0x000fea000383ffff */
.L_x_119:
[----:B--2---:R2:W4:Y:S02]  /*96f0*/  SYNCS.PHASECHK.TRANS64.TRYWAIT P0, [R3+URZ+0x110], R0 ;  /* 0x00011000030075a7 */ /* 0x00452400080011ff */
[----:B----4-:R-:W-:Y:S05]  /*9700*/  @!P0 NANOSLEEP.SYNCS 0x989680 ;  /* 0x009896800000895d */ /* 0x010fea0003900000 */
[----:B------:R-:W4:Y:S02]  /*9710*/  @!P0 SYNCS.PHASECHK.TRANS64 P0, [R3+URZ+0x110], R0 ;  /* 0x00011000030085a7 */ /* 0x000f2400080010ff */
[----:B----4-:R-:W-:Y:S05]  /*9720*/  @!P0 BRA `(.L_x_119) ;  /* 0xfffffffc00f08947 */ /* 0x010fea000383ffff */
[----:B------:R-:W-:Y:S05]  /*9730*/  BRA `(.L_x_118) ;  /* 0xffffffd400247947 */ /* 0x000fea000383ffff */
.L_x_127:
[----:B--2---:R2:W4:Y:S02]  /*9740*/  SYNCS.PHASECHK.TRANS64.TRYWAIT P0, [R83+URZ+0x110], R4 ;  /* 0x00011004530075a7 */ /* 0x00452400080011ff */
[----:B----4-:R-:W-:Y:S05]  /*9750*/  @!P0 NANOSLEEP.SYNCS 0x989680 ;  /* 0x009896800000895d */ /* 0x010fea0003900000 */
[----:B------:R-:W4:Y:S02]  /*9760*/  @!P0 SYNCS.PHASECHK.TRANS64 P0, [R83+URZ+0x110], R4 ;  /* 0x00011004530085a7 */ /* 0x000f2400080010ff */
[----:B----4-:R-:W-:Y:S05]  /*9770*/  @!P0 BRA `(.L_x_127) ;  /* 0xfffffffc00f08947 */ /* 0x010fea000383ffff */
[----:B------:R-:W-:Y:S05]  /*9780*/  BRA `(.L_x_126) ;  /* 0xffffffdc00307947 */ /* 0x000fea000383ffff */
.L_x_135:
[----:B--2---:R2:W4:Y:S02]  /*9790*/  SYNCS.PHASECHK.TRANS64.TRYWAIT P0, [R88+URZ+0x110], R3 ;  /* 0x00011003580075a7 */ /* 0x00452400080011ff */
[----:B----4-:R-:W-:Y:S05]  /*97a0*/  @!P0 NANOSLEEP.SYNCS 0x989680 ;  /* 0x009896800000895d */ /* 0x010fea0003900000 */
[----:B------:R-:W4:Y:S02]  /*97b0*/  @!P0 SYNCS.PHASECHK.TRANS64 P0, [R88+URZ+0x110], R3 ;  /* 0x00011003580085a7 */ /* 0x000f2400080010ff */
[----:B----4-:R-:W-:Y:S05]  /*97c0*/  @!P0 BRA `(.L_x_135) ;  /* 0xfffffffc00f08947 */ /* 0x010fea000383ffff */
[----:B------:R-:W-:Y:S05]  /*97d0*/  BRA `(.L_x_134) ;  /* 0xffffffe4003c7947 */ /* 0x000fea000383ffff */
        .weak           $__internal_0_$__cuda_sm10x_tcgen05_guardrail_trap_col_being_dealloced_not_returned_by_alloc
        .type           $__internal_0_$__cuda_sm10x_tcgen05_guardrail_trap_col_being_dealloced_not_returned_by_alloc,@function
        .size           $__internal_0_$__cuda_sm10x_tcgen05_guardrail_trap_col_being_dealloced_not_returned_by_alloc,($__internal_1_$__cuda_sm10x_tcgen05_guardrail_trap_phase_invalid_during_alloc - $__internal_0_$__cuda_sm10x_tcgen05_guardrail_trap_col_being_dealloced_not_returned_by_alloc)
$__internal_0_$__cuda_sm10x_tcgen05_guardrail_trap_col_being_dealloced_not_returned_by_alloc:
[----:B------:R-:W-:Y:S05]  /*97e0*/  BPT.TRAP 0x1 ;  /* 0x000000040000795c */ /* 0x000fea0000300000 */
[----:B------:R-:W-:-:S04]  /*97f0*/  HFMA2 R3, -RZ, RZ, 0, 0 ;  /* 0x00000000ff037431 */ /* 0x000fc800000001ff */
[----:B------:R-:W-:Y:S05]  /*9800*/  RET.REL.NODEC R2 `(_ZN7cutlass13device_kernelINS_4gemm6kernel13GemmUniversalIN4cute5tupleIJiiiiEEENS1_10collective13CollectiveMmaINS1_35MainloopSm100TmaUmmaWarpSpecializedILi17ELi2ELi4ENS5_IJNS4_1CILi1EEESB_SB_EEEEENS5_IJNSA_ILi64EEENSA_ILi128EEENSA_ILi32EEEEEENS_6half_tENS5_IJSB_llEEESI_SJ_NS4_8TiledMMAINS4_8MMA_AtomIJNS4_20SM100_MMA_F16BF16_SSISI_SI_fLi64ELi128ELNS4_4UMMA5MajorE1ELSO_1ELNSN_7ScaleInE0ELSP_0EEEEEENS4_6LayoutISC_NS5_IJNSA_ILi0EEEST_ST_EEEEENS5_IJNS4_10UnderscoreESW_SW_EEEEENS4_13SM90_TMA_LOADENS4_14ComposedLayoutINS4_7SwizzleILi3ELi4ELi3EEENS4_18smem_ptr_flag_bitsILi16EEENSS_INS5_IJSE_NSA_ILi8EEEEEENS5_IJSB_SE_EEEEEEEvNS4_8identityESZ_S19_vS1A_EENS_8epilogue10collective18CollectiveEpilogueINS1C_23Sm100TmaWarpSpecializedILi4ELi2ELi16ELb1ELb0EEEJSH_NS5_IJNSS_ISE_SB_EENSS_ISG_SB_EEEEESI_NS5_IJlSB_lEEESI_S1K_NS1C_6fusion15FusionCallbacksIS1G_NS1L_17LinearCombinationISI_fSI_fLNS_15FloatRoundStyleE2EEESH_S1J_JEEENS4_5SM1004TMEM4LOAD26SM100_TMEM_LOAD_16dp256b4xESZ_NS10_INS11_ILi2ELi4ELi3EEES14_NSS_INS5_IJS15_SG_EEENS5_IJSG_SB_EEEEEEENS4_17SM75_U32x4_LDSM_NENS4_14SM90_TMA_STOREES1Z_NS4_17SM90_U32x4_STSM_NENS4_39AutoVectorizingCopyWithAssumedAlignmentILi128EEEEEEvvEEEEvNT_6ParamsE) ;  /* 0xffffff6402fc7950 */ /* 0x000fea0003c3ffff */
        .weak           $__internal_1_$__cuda_sm10x_tcgen05_guardrail_trap_phase_invalid_during_alloc
        .type           $__internal_1_$__cuda_sm10x_tcgen05_guardrail_trap_phase_invalid_during_alloc,@function
        .size           $__internal_1_$__cuda_sm10x_tcgen05_guardrail_trap_phase_invalid_during_alloc,($__internal_2_$__cuda_sm10x_tcgen05_guardrail_trap_unallocated_columns_being_dealloced - $__internal_1_$__cuda_sm10x_tcgen05_guardrail_trap_phase_invalid_during_alloc)
$__internal_1_$__cuda_sm10x_tcgen05_guardrail_trap_phase_invalid_during_alloc:
[----:B------:R-:W-:Y:S05]  /*9810*/  BPT.TRAP 0x1 ;  /* 0x000000040000795c */ /* 0x000fea0000300000 */
[----:B------:R-:W-:-:S04]  /*9820*/  MOV R3, 0x0 ;  /* 0x0000000000037802 */ /* 0x000fc80000000f00 */
[----:B------:R-:W-:Y:S05]  /*9830*/  RET.REL.NODEC R2 `(_ZN7cutlass13device_kernelINS_4gemm6kernel13GemmUniversalIN4cute5tupleIJiiiiEEENS1_10collective13CollectiveMmaINS1_35MainloopSm100TmaUmmaWarpSpecializedILi17ELi2ELi4ENS5_IJNS4_1CILi1EEESB_SB_EEEEENS5_IJNSA_ILi64EEENSA_ILi128EEENSA_ILi32EEEEEENS_6half_tENS5_IJSB_llEEESI_SJ_NS4_8TiledMMAINS4_8MMA_AtomIJNS4_20SM100_MMA_F16BF16_SSISI_SI_fLi64ELi128ELNS4_4UMMA5MajorE1ELSO_1ELNSN_7ScaleInE0ELSP_0EEEEEENS4_6LayoutISC_NS5_IJNSA_ILi0EEEST_ST_EEEEENS5_IJNS4_10UnderscoreESW_SW_EEEEENS4_13SM90_TMA_LOADENS4_14ComposedLayoutINS4_7SwizzleILi3ELi4ELi3EEENS4_18smem_ptr_flag_bitsILi16EEENSS_INS5_IJSE_NSA_ILi8EEEEEENS5_IJSB_SE_EEEEEEEvNS4_8identityESZ_S19_vS1A_EENS_8epilogue10collective18CollectiveEpilogueINS1C_23Sm100TmaWarpSpecializedILi4ELi2ELi16ELb1ELb0EEEJSH_NS5_IJNSS_ISE_SB_EENSS_ISG_SB_EEEEESI_NS5_IJlSB_lEEESI_S1K_NS1C_6fusion15FusionCallbacksIS1G_NS1L_17LinearCombinationISI_fSI_fLNS_15FloatRoundStyleE2EEESH_S1J_JEEENS4_5SM1004TMEM4LOAD26SM100_TMEM_LOAD_16dp256b4xESZ_NS10_INS11_ILi2ELi4ELi3EEES14_NSS_INS5_IJS15_SG_EEENS5_IJSG_SB_EEEEEEENS4_17SM75_U32x4_LDSM_NENS4_14SM90_TMA_STOREES1Z_NS4_17SM90_U32x4_STSM_NENS4_39AutoVectorizingCopyWithAssumedAlignmentILi128EEEEEEvvEEEEvNT_6ParamsE) ;  /* 0xffffff6402f07950 */ /* 0x000fea0003c3ffff */
        .weak           $__internal_2_$__cuda_sm10x_tcgen05_guardrail_trap_unallocated_columns_being_dealloced
        .type           $__internal_2_$__cuda_sm10x_tcgen05_guardrail_trap_unallocated_columns_being_dealloced,@function
        .size           $__internal_2_$__cuda_sm10x_tcgen05_guardrail_trap_unallocated_columns_being_dealloced,(.L_x_216 - $__internal_2_$__cuda_sm10x_tcgen05_guardrail_trap_unallocated_columns_being_dealloced)
$__internal_2_$__cuda_sm10x_tcgen05_guardrail_trap_unallocated_columns_being_dealloced:
[----:B------:R-:W-:Y:S05]  /*9840*/  BPT.TRAP 0x1 ;  /* 0x000000040000795c */ /* 0x000fea0000300000 */
[----:B------:R-:W-:-:S04]  /*9850*/  HFMA2 R3, -RZ, RZ, 0, 0 ;  /* 0x00000000ff037431 */ /* 0x000fc800000001ff */
[----:B------:R-:W-:Y:S05]  /*9860*/  RET.REL.NODEC R2 `(_ZN7cutlass13device_kernelINS_4gemm6kernel13GemmUniversalIN4cute5tupleIJiiiiEEENS1_10collective13CollectiveMmaINS1_35MainloopSm100TmaUmmaWarpSpecializedILi17ELi2ELi4ENS5_IJNS4_1CILi1EEESB_SB_EEEEENS5_IJNSA_ILi64EEENSA_ILi128EEENSA_ILi32EEEEEENS_6half_tENS5_IJSB_llEEESI_SJ_NS4_8TiledMMAINS4_8MMA_AtomIJNS4_20SM100_MMA_F16BF16_SSISI_SI_fLi64ELi128ELNS4_4UMMA5MajorE1ELSO_1ELNSN_7ScaleInE0ELSP_0EEEEEENS4_6LayoutISC_NS5_IJNSA_ILi0EEEST_ST_EEEEENS5_IJNS4_10UnderscoreESW_SW_EEEEENS4_13SM90_TMA_LOADENS4_14ComposedLayoutINS4_7SwizzleILi3ELi4ELi3EEENS4_18smem_ptr_flag_bitsILi16EEENSS_INS5_IJSE_NSA_ILi8EEEEEENS5_IJSB_SE_EEEEEEEvNS4_8identityESZ_S19_vS1A_EENS_8epilogue10collective18CollectiveEpilogueINS1C_23Sm100TmaWarpSpecializedILi4ELi2ELi16ELb1ELb0EEEJSH_NS5_IJNSS_ISE_SB_EENSS_ISG_SB_EEEEESI_NS5_IJlSB_lEEESI_S1K_NS1C_6fusion15FusionCallbacksIS1G_NS1L_17LinearCombinationISI_fSI_fLNS_15FloatRoundStyleE2EEESH_S1J_JEEENS4_5SM1004TMEM4LOAD26SM100_TMEM_LOAD_16dp256b4xESZ_NS10_INS11_ILi2ELi4ELi3EEES14_NSS_INS5_IJS15_SG_EEENS5_IJSG_SB_EEEEEEENS4_17SM75_U32x4_LDSM_NENS4_14SM90_TMA_STOREES1Z_NS4_17SM90_U32x4_STSM_NENS4_39AutoVectorizingCopyWithAssumedAlignmentILi128EEEEEEvvEEEEvNT_6ParamsE) ;  /* 0xffffff6402e47950 */ /* 0x000fea0003c3ffff */
.L_x_215:
[----:B------:R-:W-:-:S00]  /*9870*/  BRA `(.L_x_215) ;  /* 0xfffffffc00fc7947 */ /* 0x000fc0000383ffff */
[----:B------:R-:W-:-:S00]  /*9880*/  NOP ;  /* 0x0000000000007918 */ /* 0x000fc00000000000 */
[----:B------:R-:W-:-:S00]  /*9890*/  NOP ;  /* 0x0000000000007918 */ /* 0x000fc00000000000 */
[----:B------:R-:W-:-:S00]  /*98a0*/  NOP ;  /* 0x0000000000007918 */ /* 0x000fc00000000000 */
[----:B------:R-:W-:-:S00]  /*98b0*/  NOP ;  /* 0x0000000000007918 */ /* 0x000fc00000000000 */
[----:B------:R-:W-:-:S00]  /*98c0*/  NOP ;  /* 0x0000000000007918 */ /* 0x000fc00000000000 */
[----:B------:R-:W-:-:S00]  /*98d0*/  NOP ;  /* 0x0000000000007918 */ /* 0x000fc00000000000 */
[----:B------:R-:W-:-:S00]  /*98e0*/  NOP ;  /* 0x0000000000007918 */ /* 0x000fc00000000000 */
[----:B------:R-:W-:-:S00]  /*98f0*/  NOP ;  /* 0x0000000000007918 */ /* 0x000fc00000000000 */
.L_x_216:


//--------------------- .nv.global.init           --------------------------
	.section	.nv.global.init,"aw",@progbits
.nv.global.init:
	.type		$str$27,@object
	.size		$str$27,($str$28 - $str$27)
$str$27:
        /*0000*/ 	.byte	0x28, 0x61, 0x64, 0x64, 0x72, 0x65, 0x73, 0x73, 0x20, 0x26, 0x20, 0x6d, 0x61, 0x73, 0x6b, 0x29
        /*0010*/ 	.byte	0x20, 0x3d, 0x3d, 0x20, 0x30, 0x00
	.type		$str$28,@object
	.size		$str$28,($str$26 - $str$28)
$str$28:
        /*0016*/ 	.byte	0x2f, 0x74, 0x6d, 0x70, 0x2f, 0x63, 0x75, 0x74, 0x6c, 0x61, 0x73, 0x73, 0x5f, 0x73, 0x77, 0x65
        /*0026*/ 	.byte	0x65, 0x70, 0x5f, 0x73, 0x72, 0x63, 0x2f, 0x69, 0x6e, 0x63, 0x6c, 0x75, 0x64, 0x65, 0x2f, 0x63
        /*0036*/ 	.byte	0x75, 0x74, 0x65, 0x2f, 0x70, 0x6f, 0x69, 0x6e, 0x74, 0x65, 0x72, 0x5f, 0x66, 0x6c, 0x61, 0x67
        /*0046*/ 	.byte	0x67, 0x65, 0x64, 0x2e, 0x68, 0x70, 0x70, 0x00
	.type		$str$26,@object
	.size		$str$26,($str$25 - $str$26)
$str$26:
        /*004e*/ 	.byte	0x2f, 0x74, 0x6d, 0x70, 0x2f, 0x63, 0x75, 0x74, 0x6c, 0x61, 0x73, 0x73, 0x5f, 0x73, 0x77, 0x65
        /*005e*/ 	.byte	0x65, 0x70, 0x5f, 0x73, 0x72, 0x63, 0x2f, 0x69, 0x6e, 0x63, 0x6c, 0x75, 0x64, 0x65, 0x2f, 0x63
        /*006e*/ 	.byte	0x75, 0x74, 0x65, 0x2f, 0x61, 0x74, 0x6f, 0x6d, 0x2f, 0x63, 0x6f, 0x70, 0x79, 0x5f, 0x74, 0x72
        /*007e*/ 	.byte	0x61, 0x69, 0x74, 0x73, 0x5f, 0x73, 0x6d, 0x31, 0x30, 0x30, 0x2e, 0x68, 0x70, 0x70, 0x00
	.type		$str$25,@object
	.size		$str$25,(__unnamed_1 - $str$25)
$str$25:
        /*008d*/ 	.byte	0x28, 0x28, 0x75, 0x69, 0x6e, 0x74, 0x33, 0x32, 0x5f, 0x74, 0x28, 0x74, 0x68, 0x72, 0x65, 0x61
        /*009d*/ 	.byte	0x64, 0x49, 0x64, 0x78, 0x2e, 0x78, 0x29, 0x20, 0x2f, 0x20, 0x33, 0x32, 0x29, 0x20, 0x25, 0x20
        /*00ad*/ 	.byte	0x34, 0x29, 0x20, 0x3d, 0x3d, 0x20, 0x28, 0x28, 0x28, 0x74, 0x6d, 0x65, 0x6d, 0x5f, 0x61, 0x64
        /*00bd*/ 	.byte	0x64, 0x72, 0x20, 0x3e, 0x3e, 0x20, 0x31, 0x36, 0x29, 0x20, 0x2f, 0x20, 0x33, 0x32, 0x29, 0x20
        /*00cd*/ 	.byte	0x25, 0x20, 0x34, 0x29, 0x00
	.type		__unnamed_1,@object
	.size		__unnamed_1,(__unnamed_2 - __unnamed_1)
__unnamed_1:
        /*00d2*/ 	.byte	0x61, 0x75, 0x74, 0x6f, 0x20, 0x63, 0x75, 0x74, 0x65, 0x3a, 0x3a, 0x61, 0x73, 0x5f, 0x70, 0x6f
        /* <DEDUP_REMOVED lines=24> */
        /*0262*/ 	.byte	0x3e, 0x3e, 0x3e, 0x5d, 0x00
	.type		__unnamed_2,@object
	.size		__unnamed_2,(.L_2 - __unnamed_2)
__unnamed_2:
        /* <DEDUP_REMOVED lines=46> */
.L_2:


//--------------------- .nv.shared._ZN7cutlass13device_kernelINS_4gemm6kernel13GemmUniversalIN4cute5tupleIJiiiiEEENS1_10collective13CollectiveMmaINS1_35MainloopSm100TmaUmmaWarpSpecializedILi17ELi2ELi4ENS5_IJNS4_1CILi1EEESB_SB_EEEEENS5_IJNSA_ILi64EEENSA_ILi128EEENSA_ILi32EEEEEENS_6half_tENS5_IJSB_llEEESI_SJ_NS4_8TiledMMAINS4_8MMA_AtomIJNS4_20SM100_MMA_F16BF16_SSISI_SI_fLi64ELi128ELNS4_4UMMA5MajorE1ELSO_1ELNSN_7ScaleInE0ELSP_0EEEEEENS4_6LayoutISC_NS5_IJNSA_ILi0EEEST_ST_EEEEENS5_IJNS4_10UnderscoreESW_SW_EEEEENS4_13SM90_TMA_LOADENS4_14ComposedLayoutINS4_7SwizzleILi3ELi4ELi3EEENS4_18smem_ptr_flag_bitsILi16EEENSS_INS5_IJSE_NSA_ILi8EEEEEENS5_IJSB_SE_EEEEEEEvNS4_8identityESZ_S19_vS1A_EENS_8epilogue10collective18CollectiveEpilogueINS1C_23Sm100TmaWarpSpecializedILi4ELi2ELi16ELb1ELb0EEEJSH_NS5_IJNSS_ISE_SB_EENSS_ISG_SB_EEEEESI_NS5_IJlSB_lEEESI_S1K_NS1C_6fusion15FusionCallbacksIS1G_NS1L_17LinearCombinationISI_fSI_fLNS_15FloatRoundStyleE2EEESH_S1J_JEEENS4_5SM1004TMEM4LOAD26SM100_TMEM_LOAD_16dp256b4xESZ_NS10_INS11_ILi2ELi4ELi3EEES14_NSS_INS5_IJS15_SG_EEENS5_IJSG_SB_EEEEEEENS4_17SM75_U32x4_LDSM_NENS4_14SM90_TMA_STOREES1Z_NS4_17SM90_U32x4_STSM_NENS4_39AutoVectorizingCopyWithAssumedAlignmentILi128EEEEEEvvEEEEvNT_6ParamsE --------------------------
	.section	.nv.shared._ZN7cutlass13device_kernelINS_4gemm6kernel13GemmUniversalIN4cute5tupleIJiiiiEEENS1_10collective13CollectiveMmaINS1_35MainloopSm100TmaUmmaWarpSpecializedILi17ELi2ELi4ENS5_IJNS4_1CILi1EEESB_SB_EEEEENS5_IJNSA_ILi64EEENSA_ILi128EEENSA_ILi32EEEEEENS_6half_tENS5_IJSB_llEEESI_SJ_NS4_8TiledMMAINS4_8MMA_AtomIJNS4_20SM100_MMA_F16BF16_SSISI_SI_fLi64ELi128ELNS4_4UMMA5MajorE1ELSO_1ELNSN_7ScaleInE0ELSP_0EEEEEENS4_6LayoutISC_NS5_IJNSA_ILi0EEEST_ST_EEEEENS5_IJNS4_10UnderscoreESW_SW_EEEEENS4_13SM90_TMA_LOADENS4_14ComposedLayoutINS4_7SwizzleILi3ELi4ELi3EEENS4_18smem_ptr_flag_bitsILi16EEENSS_INS5_IJSE_NSA_ILi8EEEEEENS5_IJSB_SE_EEEEEEEvNS4_8identityESZ_S19_vS1A_EENS_8epilogue10collective18CollectiveEpilogueINS1C_23Sm100TmaWarpSpecializedILi4ELi2ELi16ELb1ELb0EEEJSH_NS5_IJNSS_ISE_SB_EENSS_ISG_SB_EEEEESI_NS5_IJlSB_lEEESI_S1K_NS1C_6fusion15FusionCallbacksIS1G_NS1L_17LinearCombinationISI_fSI_fLNS_15FloatRoundStyleE2EEESH_S1J_JEEENS4_5SM1004TMEM4LOAD26SM100_TMEM_LOAD_16dp256b4xESZ_NS10_INS11_ILi2ELi4ELi3EEES14_NSS_INS5_IJS15_SG_EEENS5_IJSG_SB_EEEEEEENS4_17SM75_U32x4_LDSM_NENS4_14SM90_TMA_STOREES1Z_NS4_17SM90_U32x4_STSM_NENS4_39AutoVectorizingCopyWithAssumedAlignmentILi128EEEEEEvvEEEEvNT_6ParamsE,"aw",@nobits
	.sectionflags	@""
	.align	16
	.zero		1024


//--------------------- .nv.shared.reserved.0     --------------------------
	.section	.nv.shared.reserved.0,"aw",@nobits
	.weak		__nv_reservedSMEM_offset_0_alias
	.size		__nv_reservedSMEM_offset_0_alias, 0, 64
	.other		__nv_reservedSMEM_offset_0_alias,@"STO_CUDA_RESERVED_SHARED STV_DEFAULT"
__nv_reservedSMEM_offset_0_alias:
	.zero		0
.nv.shared.reserved.0:
	.zero		64
	.weak		__nv_reservedSMEM_tcgen05_partition
	.type		__nv_reservedSMEM_tcgen05_partition,@object
	.size		__nv_reservedSMEM_tcgen05_partition,(.L_0 - __nv_reservedSMEM_tcgen05_partition)
__nv_reservedSMEM_tcgen05_partition:
	.zero		32
.L_0:


//--------------------- .nv.global                --------------------------
	.section	.nv.global,"aw",@nobits
.nv.global:
	.type		_ZN40_INTERNAL_6270ef37_4_k_cu_8fe8fcfd_298764cute1_E,@object
	.size		_ZN40_INTERNAL_6270ef37_4_k_cu_8fe8fcfd_298764cute1_E,(_ZN40_INTERNAL_6270ef37_4_k_cu_8fe8fcfd_298764cuda3std3__45__cpo6cbeginE - _ZN40_INTERNAL_6270ef37_4_k_cu_8fe8fcfd_298764cute1_E)
_ZN40_INTERNAL_6270ef37_4_k_cu_8fe8fcfd_298764cute1_E:
	.zero		1
	.type		_ZN40_INTERNAL_6270ef37_4_k_cu_8fe8fcfd_298764cuda3std3__45__cpo6cbeginE,@object
	.size		_ZN40_INTERNAL_6270ef37_4_k_cu_8fe8fcfd_298764cuda3std3__45__cpo6cbeginE,(_ZN40_INTERNAL_6270ef37_4_k_cu_8fe8fcfd_298764cuda3std3__48in_placeE - _ZN40_INTERNAL_6270ef37_4_k_cu_8fe8fcfd_298764cuda3std3__45__cpo6cbeginE)
_ZN40_INTERNAL_6270ef37_4_k_cu_8fe8fcfd_298764cuda3std3__45__cpo6cbeginE:
	.zero		1
	.type		_ZN40_INTERNAL_6270ef37_4_k_cu_8fe8fcfd_298764cuda3std3__48in_placeE,@object
	.size		_ZN40_INTERNAL_6270ef37_4_k_cu_8fe8fcfd_298764cuda3std3__48in_placeE,(_ZN40_INTERNAL_6270ef37_4_k_cu_8fe8fcfd_298764cuda3std6ranges3__45__cpo9iter_moveE - _ZN40_INTERNAL_6270ef37_4_k_cu_8fe8fcfd_298764cuda3std3__48in_placeE)
_ZN40_INTERNAL_6270ef37_4_k_cu_8fe8fcfd_298764cuda3std3__48in_placeE:
	.zero		1
	.type		_ZN40_INTERNAL_6270ef37_4_k_cu_8fe8fcfd_298764cuda3std6ranges3__45__cpo9iter_moveE,@object
	.size		_ZN40_INTERNAL_6270ef37_4_k_cu_8fe8fcfd_298764cuda3std6ranges3__45__cpo9iter_moveE,(_ZN40_INTERNAL_6270ef37_4_k_cu_8fe8fcfd_298764cuda3std3__45__cpo5beginE - _ZN40_INTERNAL_6270ef37_4_k_cu_8fe8fcfd_298764cuda3std6ranges3__45__cpo9iter_moveE)
_ZN40_INTERNAL_6270ef37_4_k_cu_8fe8fcfd_298764cuda3std6ranges3__45__cpo9iter_moveE:
	.zero		1
	.type		_ZN40_INTERNAL_6270ef37_4_k_cu_8fe8fcfd_298764cuda3std3__45__cpo5beginE,@object
	.size		_ZN40_INTERNAL_6270ef37_4_k_cu_8fe8fcfd_298764cuda3std3__45__cpo5beginE,(_ZN40_INTERNAL_6270ef37_4_k_cu_8fe8fcfd_298764cuda3std3__442_GLOBAL__N__6270ef37_4_k_cu_8fe8fcfd_298766ignoreE - _ZN40_INTERNAL_6270ef37_4_k_cu_8fe8fcfd_298764cuda3std3__45__cpo5beginE)
_ZN40_INTERNAL_6270ef37_4_k_cu_8fe8fcfd_298764cuda3std3__45__cpo5beginE:
	.zero		1
	.type		_ZN40_INTERNAL_6270ef37_4_k_cu_8fe8fcfd_298764cuda3std3__442_GLOBAL__N__6270ef37_4_k_cu_8fe8fcfd_298766ignoreE,@object
	.size		_ZN40_INTERNAL_6270ef37_4_k_cu_8fe8fcfd_298764cuda3std3__442_GLOBAL__N__6270ef37_4_k_cu_8fe8fcfd_298766ignoreE,(_ZN40_INTERNAL_6270ef37_4_k_cu_8fe8fcfd_298764cute7productE - _ZN40_INTERNAL_6270ef37_4_k_cu_8fe8fcfd_298764cuda3std3__442_GLOBAL__N__6270ef37_4_k_cu_8fe8fcfd_298766ignoreE)
_ZN40_INTERNAL_6270ef37_4_k_cu_8fe8fcfd_298764cuda3std3__442_GLOBAL__N__6270ef37_4_k_cu_8fe8fcfd_298766ignoreE:
	.zero		1
	.type		_ZN40_INTERNAL_6270ef37_4_k_cu_8fe8fcfd_298764cute7productE,@object
	.size		_ZN40_INTERNAL_6270ef37_4_k_cu_8fe8fcfd_298764cute7productE,(_ZN40_INTERNAL_6270ef37_4_k_cu_8fe8fcfd_298764cuda3std3__45__cpo3endE - _ZN40_INTERNAL_6270ef37_4_k_cu_8fe8fcfd_298764cute7productE)
_ZN40_INTERNAL_6270ef37_4_k_cu_8fe8fcfd_298764cute7productE:
	.zero		1
	.type		_ZN40_INTERNAL_6270ef37_4_k_cu_8fe8fcfd_298764cuda3std3__45__cpo3endE,@object
	.size		_ZN40_INTERNAL_6270ef37_4_k_cu_8fe8fcfd_298764cuda3std3__45__cpo3endE,(_ZN40_INTERNAL_6270ef37_4_k_cu_8fe8fcfd_298764cuda3std3__419piecewise_constructE - _ZN40_INTERNAL_6270ef37_4_k_cu_8fe8fcfd_298764cuda3std3__45__cpo3endE)
_ZN40_INTERNAL_6270ef37_4_k_cu_8fe8fcfd_298764cuda3std3__45__cpo3endE:
	.zero		1
	.type		_ZN40_INTERNAL_6270ef37_4_k_cu_8fe8fcfd_298764cuda3std3__419piecewise_constructE,@object
	.size		_ZN40_INTERNAL_6270ef37_4_k_cu_8fe8fcfd_298764cuda3std3__419piecewise_constructE,(_ZN40_INTERNAL_6270ef37_4_k_cu_8fe8fcfd_298764cuda3std3__45__cpo4cendE - _ZN40_INTERNAL_6270ef37_4_k_cu_8fe8fcfd_298764cuda3std3__419piecewise_constructE)
_ZN40_INTERNAL_6270ef37_4_k_cu_8fe8fcfd_298764cuda3std3__419piecewise_constructE:
	.zero		1
	.type		_ZN40_INTERNAL_6270ef37_4_k_cu_8fe8fcfd_298764cuda3std3__45__cpo4cendE,@object
	.size		_ZN40_INTERNAL_6270ef37_4_k_cu_8fe8fcfd_298764cuda3std3__45__cpo4cendE,(_ZN40_INTERNAL_6270ef37_4_k_cu_8fe8fcfd_298764cuda3std6ranges3__45__cpo4swapE - _ZN40_INTERNAL_6270ef37_4_k_cu_8fe8fcfd_298764cuda3std3__45__cpo4cendE)
_ZN40_INTERNAL_6270ef37_4_k_cu_8fe8fcfd_298764cuda3std3__45__cpo4cendE:
	.zero		1
	.type		_ZN40_INTERNAL_6270ef37_4_k_cu_8fe8fcfd_298764cuda3std6ranges3__45__cpo4swapE,@object
	.size		_ZN40_INTERNAL_6270ef37_4_k_cu_8fe8fcfd_298764cuda3std6ranges3__45__cpo4swapE,(.L_10 - _ZN40_INTERNAL_6270ef37_4_k_cu_8fe8fcfd_298764cuda3std6ranges3__45__cpo4swapE)
_ZN40_INTERNAL_6270ef37_4_k_cu_8fe8fcfd_298764cuda3std6ranges3__45__cpo4swapE:
	.zero		1
.L_10:


//--------------------- .nv.constant0._ZN7cutlass13device_kernelINS_4gemm6kernel13GemmUniversalIN4cute5tupleIJiiiiEEENS1_10collective13CollectiveMmaINS1_35MainloopSm100TmaUmmaWarpSpecializedILi17ELi2ELi4ENS5_IJNS4_1CILi1EEESB_SB_EEEEENS5_IJNSA_ILi64EEENSA_ILi128EEENSA_ILi32EEEEEENS_6half_tENS5_IJSB_llEEESI_SJ_NS4_8TiledMMAINS4_8MMA_AtomIJNS4_20SM100_MMA_F16BF16_SSISI_SI_fLi64ELi128ELNS4_4UMMA5MajorE1ELSO_1ELNSN_7ScaleInE0ELSP_0EEEEEENS4_6LayoutISC_NS5_IJNSA_ILi0EEEST_ST_EEEEENS5_IJNS4_10UnderscoreESW_SW_EEEEENS4_13SM90_TMA_LOADENS4_14ComposedLayoutINS4_7SwizzleILi3ELi4ELi3EEENS4_18smem_ptr_flag_bitsILi16EEENSS_INS5_IJSE_NSA_ILi8EEEEEENS5_IJSB_SE_EEEEEEEvNS4_8identityESZ_S19_vS1A_EENS_8epilogue10collective18CollectiveEpilogueINS1C_23Sm100TmaWarpSpecializedILi4ELi2ELi16ELb1ELb0EEEJSH_NS5_IJNSS_ISE_SB_EENSS_ISG_SB_EEEEESI_NS5_IJlSB_lEEESI_S1K_NS1C_6fusion15FusionCallbacksIS1G_NS1L_17LinearCombinationISI_fSI_fLNS_15FloatRoundStyleE2EEESH_S1J_JEEENS4_5SM1004TMEM4LOAD26SM100_TMEM_LOAD_16dp256b4xESZ_NS10_INS11_ILi2ELi4ELi3EEES14_NSS_INS5_IJS15_SG_EEENS5_IJSG_SB_EEEEEEENS4_17SM75_U32x4_LDSM_NENS4_14SM90_TMA_STOREES1Z_NS4_17SM90_U32x4_STSM_NENS4_39AutoVectorizingCopyWithAssumedAlignmentILi128EEEEEEvvEEEEvNT_6ParamsE --------------------------
	.section	.nv.constant0._ZN7cutlass13device_kernelINS_4gemm6kernel13GemmUniversalIN4cute5tupleIJiiiiEEENS1_10collective13CollectiveMmaINS1_35MainloopSm100TmaUmmaWarpSpecializedILi17ELi2ELi4ENS5_IJNS4_1CILi1EEESB_SB_EEEEENS5_IJNSA_ILi64EEENSA_ILi128EEENSA_ILi32EEEEEENS_6half_tENS5_IJSB_llEEESI_SJ_NS4_8TiledMMAINS4_8MMA_AtomIJNS4_20SM100_MMA_F16BF16_SSISI_SI_fLi64ELi128ELNS4_4UMMA5MajorE1ELSO_1ELNSN_7ScaleInE0ELSP_0EEEEEENS4_6LayoutISC_NS5_IJNSA_ILi0EEEST_ST_EEEEENS5_IJNS4_10UnderscoreESW_SW_EEEEENS4_13SM90_TMA_LOADENS4_14ComposedLayoutINS4_7SwizzleILi3ELi4ELi3EEENS4_18smem_ptr_flag_bitsILi16EEENSS_INS5_IJSE_NSA_ILi8EEEEEENS5_IJSB_SE_EEEEEEEvNS4_8identityESZ_S19_vS1A_EENS_8epilogue10collective18CollectiveEpilogueINS1C_23Sm100TmaWarpSpecializedILi4ELi2ELi16ELb1ELb0EEEJSH_NS5_IJNSS_ISE_SB_EENSS_ISG_SB_EEEEESI_NS5_IJlSB_lEEESI_S1K_NS1C_6fusion15FusionCallbacksIS1G_NS1L_17LinearCombinationISI_fSI_fLNS_15FloatRoundStyleE2EEESH_S1J_JEEENS4_5SM1004TMEM4LOAD26SM100_TMEM_LOAD_16dp256b4xESZ_NS10_INS11_ILi2ELi4ELi3EEES14_NSS_INS5_IJS15_SG_EEENS5_IJSG_SB_EEEEEEENS4_17SM75_U32x4_LDSM_NENS4_14SM90_TMA_STOREES1Z_NS4_17SM90_U32x4_STSM_NENS4_39AutoVectorizingCopyWithAssumedAlignmentILi128EEEEEEvvEEEEvNT_6ParamsE,"a",@progbits
	.sectionflags	@""
	.align	4
.nv.constant0._ZN7cutlass13device_kernelINS_4gemm6kernel13GemmUniversalIN4cute5tupleIJiiiiEEENS1_10collective13CollectiveMmaINS1_35MainloopSm100TmaUmmaWarpSpecializedILi17ELi2ELi4ENS5_IJNS4_1CILi1EEESB_SB_EEEEENS5_IJNSA_ILi64EEENSA_ILi128EEENSA_ILi32EEEEEENS_6half_tENS5_IJSB_llEEESI_SJ_NS4_8TiledMMAINS4_8MMA_AtomIJNS4_20SM100_MMA_F16BF16_SSISI_SI_fLi64ELi128ELNS4_4UMMA5MajorE1ELSO_1ELNSN_7ScaleInE0ELSP_0EEEEEENS4_6LayoutISC_NS5_IJNSA_ILi0EEEST_ST_EEEEENS5_IJNS4_10UnderscoreESW_SW_EEEEENS4_13SM90_TMA_LOADENS4_14ComposedLayoutINS4_7SwizzleILi3ELi4ELi3EEENS4_18smem_ptr_flag_bitsILi16EEENSS_INS5_IJSE_NSA_ILi8EEEEEENS5_IJSB_SE_EEEEEEEvNS4_8identityESZ_S19_vS1A_EENS_8epilogue10collective18CollectiveEpilogueINS1C_23Sm100TmaWarpSpecializedILi4ELi2ELi16ELb1ELb0EEEJSH_NS5_IJNSS_ISE_SB_EENSS_ISG_SB_EEEEESI_NS5_IJlSB_lEEESI_S1K_NS1C_6fusion15FusionCallbacksIS1G_NS1L_17LinearCombinationISI_fSI_fLNS_15FloatRoundStyleE2EEESH_S1J_JEEENS4_5SM1004TMEM4LOAD26SM100_TMEM_LOAD_16dp256b4xESZ_NS10_INS11_ILi2ELi4ELi3EEES14_NSS_INS5_IJS15_SG_EEENS5_IJSG_SB_EEEEEEENS4_17SM75_U32x4_LDSM_NENS4_14SM90_TMA_STOREES1Z_NS4_17SM90_U32x4_STSM_NENS4_39AutoVectorizingCopyWithAssumedAlignmentILi128EEEEEEvvEEEEvNT_6ParamsE:
	.zero		2944


//--------------------- SYMBOLS --------------------------

	.type		.nv.reservedSmem.offset0,@object
	.size		.nv.reservedSmem.offset0,0x4
	.type		.nv.reservedSmem.cap,@object
	.size		.nv.reservedSmem.cap,0x4
	.type		__assertfail,@function
